	.target	sm_100a

	.elftype	@"ET_EXEC"


//--------------------- .note.nv.tkinfo           --------------------------
	.section	.note.nv.tkinfo,"",@"SHT_NOTE"
	.sectionflags	@"SHF_NOTE_NV_TKINFO"
	.tkinfo
        /*0018*/ 	.word	0x00000002
        /*0030*/ 	.string	""
        /*0030*/ 	.string	"ptxas"
        /*0030*/ 	.string	"Cuda compilation tools, release 13.0, V13.0.88"
        /*0030*/ 	.string	"Build cuda_13.0.r13.0/compiler.36424714_0"
        /*0030*/ 	.string	"-arch sm_100a -m 64 "



//--------------------- .note.nv.cuinfo           --------------------------
	.section	.note.nv.cuinfo,"",@"SHT_NOTE"
	.sectionflags	@"SHF_NOTE_NV_CUINFO"
        /*0018*/ 	.short	0x0002
        /*001a*/ 	.short	0x0064
        /*001c*/ 	.short	0x0082
	.zero		2


//--------------------- .nv.info                  --------------------------
	.section	.nv.info,"",@"SHT_CUDA_INFO"
	.align	4


	//----- nvinfo : EIATTR_REGCOUNT
	.align		4
        /*0000*/ 	.byte	0x04, 0x2f
        /*0002*/ 	.short	(.L_19 - .L_18)
	.align		4
.L_18:
        /*0004*/ 	.word	index@(_ZN7cutlass13device_kernelINS_4gemm6kernel13GemmUniversalIN4cute5tupleIJiiiiEEENS1_10collective13CollectiveMmaINS1_35MainloopSm100TmaUmmaWarpSpecializedILi4ELi2ELi4ENS5_IJNS4_1CILi2EEENSA_ILi1EEESC_EEEEENS5_IJNSA_ILi128EEENSA_ILi64EEENSA_ILi256EEEEEENS_10bfloat16_tENS5_IJlSC_lEEESJ_SK_NS4_8TiledMMAINS4_8MMA_AtomIJNS4_26SM100_MMA_F16BF16_2x1SM_SSISJ_SJ_fLi128ELi64ELNS4_4UMMA5MajorE0ELSP_0ELNSO_7ScaleInE0ELSQ_0EEEEEENS4_6LayoutINS5_IJSC_SC_SC_EEENS5_IJNSA_ILi0EEESV_SV_EEEEENS5_IJNS4_10UnderscoreESY_SY_EEEEENS4_18SM100_TMA_2SM_LOADENS4_14ComposedLayoutINS4_7SwizzleILi3ELi4ELi3EEENS4_18smem_ptr_flag_bitsILi16EEENST_INS5_IJNSA_ILi8EEESG_EEENS5_IJSG_SC_EEEEEEEvNS4_8identityES11_S1B_vS1C_EENS_8epilogue10collective18CollectiveEpilogueINS1E_23Sm100TmaWarpSpecializedILi3ELi2ELi16ELb1ELb0EEEJNS5_IJSG_SG_SH_EEENS5_IJNST_ISG_SC_EENST_INS5_IJNSA_ILi16EEESB_EEENS5_IJSC_NSA_ILi32EEEEEEEEEEESJ_SK_SJ_SK_NS1E_6fusion15FusionCallbacksIS1I_NS1R_17LinearCombinationISJ_fSJ_fLNS_15FloatRoundStyleE2EEES1J_S1Q_JEEENS4_5SM1004TMEM4LOAD26SM100_TMEM_LOAD_32dp32b16xENS4_13SM90_TMA_LOADENS12_INS13_ILi1ELi4ELi3EEES16_NST_INS5_IJS17_S1L_EEENS5_IJS1L_SC_EEEEEEENS4_39AutoVectorizingCopyWithAssumedAlignmentILi128EEENS4_14SM90_TMA_STOREES26_S28_S28_EEEvvEEEEvNT_6ParamsE)
        /*0008*/ 	.word	0x00000059


	//----- nvinfo : EIATTR_FRAME_SIZE
	.align		4
.L_19:
        /*000c*/ 	.byte	0x04, 0x11
        /*000e*/ 	.short	(.L_21 - .L_20)
	.align		4
.L_20:
        /*0010*/ 	.word	index@($__internal_2_$__cuda_sm10x_tcgen05_guardrail_trap_unallocated_columns_being_dealloced)
        /*0014*/ 	.word	0x00000000


	//----- nvinfo : EIATTR_FRAME_SIZE
	.align		4
.L_21:
        /*0018*/ 	.byte	0x04, 0x11
        /*001a*/ 	.short	(.L_23 - .L_22)
	.align		4
.L_22:
        /*001c*/ 	.word	index@($__internal_1_$__cuda_sm10x_tcgen05_guardrail_trap_phase_invalid_during_alloc)
        /*0020*/ 	.word	0x00000000


	//----- nvinfo : EIATTR_FRAME_SIZE
	.align		4
.L_23:
        /*0024*/ 	.byte	0x04, 0x11
        /*0026*/ 	.short	(.L_25 - .L_24)
	.align		4
.L_24:
        /*0028*/ 	.word	index@($__internal_0_$__cuda_sm10x_tcgen05_guardrail_trap_col_being_dealloced_not_returned_by_alloc)
        /*002c*/ 	.word	0x00000000


	//----- nvinfo : EIATTR_FRAME_SIZE
	.align		4
.L_25:
        /*0030*/ 	.byte	0x04, 0x11
        /*0032*/ 	.short	(.L_27 - .L_26)
	.align		4
.L_26:
        /*0034*/ 	.word	index@(_ZN7cutlass13device_kernelINS_4gemm6kernel13GemmUniversalIN4cute5tupleIJiiiiEEENS1_10collective13CollectiveMmaINS1_35MainloopSm100TmaUmmaWarpSpecializedILi4ELi2ELi4ENS5_IJNS4_1CILi2EEENSA_ILi1EEESC_EEEEENS5_IJNSA_ILi128EEENSA_ILi64EEENSA_ILi256EEEEEENS_10bfloat16_tENS5_IJlSC_lEEESJ_SK_NS4_8TiledMMAINS4_8MMA_AtomIJNS4_26SM100_MMA_F16BF16_2x1SM_SSISJ_SJ_fLi128ELi64ELNS4_4UMMA5MajorE0ELSP_0ELNSO_7ScaleInE0ELSQ_0EEEEEENS4_6LayoutINS5_IJSC_SC_SC_EEENS5_IJNSA_ILi0EEESV_SV_EEEEENS5_IJNS4_10UnderscoreESY_SY_EEEEENS4_18SM100_TMA_2SM_LOADENS4_14ComposedLayoutINS4_7SwizzleILi3ELi4ELi3EEENS4_18smem_ptr_flag_bitsILi16EEENST_INS5_IJNSA_ILi8EEESG_EEENS5_IJSG_SC_EEEEEEEvNS4_8identityES11_S1B_vS1C_EENS_8epilogue10collective18CollectiveEpilogueINS1E_23Sm100TmaWarpSpecializedILi3ELi2ELi16ELb1ELb0EEEJNS5_IJSG_SG_SH_EEENS5_IJNST_ISG_SC_EENST_INS5_IJNSA_ILi16EEESB_EEENS5_IJSC_NSA_ILi32EEEEEEEEEEESJ_SK_SJ_SK_NS1E_6fusion15FusionCallbacksIS1I_NS1R_17LinearCombinationISJ_fSJ_fLNS_15FloatRoundStyleE2EEES1J_S1Q_JEEENS4_5SM1004TMEM4LOAD26SM100_TMEM_LOAD_32dp32b16xENS4_13SM90_TMA_LOADENS12_INS13_ILi1ELi4ELi3EEES16_NST_INS5_IJS17_S1L_EEENS5_IJS1L_SC_EEEEEEENS4_39AutoVectorizingCopyWithAssumedAlignmentILi128EEENS4_14SM90_TMA_STOREES26_S28_S28_EEEvvEEEEvNT_6ParamsE)
        /*0038*/ 	.word	0x00000000


	//----- nvinfo : EIATTR_MIN_STACK_SIZE
	.align		4
.L_27:
        /*003c*/ 	.byte	0x04, 0x12
        /*003e*/ 	.short	(.L_29 - .L_28)
	.align		4
.L_28:
        /*0040*/ 	.word	index@(_ZN7cutlass13device_kernelINS_4gemm6kernel13GemmUniversalIN4cute5tupleIJiiiiEEENS1_10collective13CollectiveMmaINS1_35MainloopSm100TmaUmmaWarpSpecializedILi4ELi2ELi4ENS5_IJNS4_1CILi2EEENSA_ILi1EEESC_EEEEENS5_IJNSA_ILi128EEENSA_ILi64EEENSA_ILi256EEEEEENS_10bfloat16_tENS5_IJlSC_lEEESJ_SK_NS4_8TiledMMAINS4_8MMA_AtomIJNS4_26SM100_MMA_F16BF16_2x1SM_SSISJ_SJ_fLi128ELi64ELNS4_4UMMA5MajorE0ELSP_0ELNSO_7ScaleInE0ELSQ_0EEEEEENS4_6LayoutINS5_IJSC_SC_SC_EEENS5_IJNSA_ILi0EEESV_SV_EEEEENS5_IJNS4_10UnderscoreESY_SY_EEEEENS4_18SM100_TMA_2SM_LOADENS4_14ComposedLayoutINS4_7SwizzleILi3ELi4ELi3EEENS4_18smem_ptr_flag_bitsILi16EEENST_INS5_IJNSA_ILi8EEESG_EEENS5_IJSG_SC_EEEEEEEvNS4_8identityES11_S1B_vS1C_EENS_8epilogue10collective18CollectiveEpilogueINS1E_23Sm100TmaWarpSpecializedILi3ELi2ELi16ELb1ELb0EEEJNS5_IJSG_SG_SH_EEENS5_IJNST_ISG_SC_EENST_INS5_IJNSA_ILi16EEESB_EEENS5_IJSC_NSA_ILi32EEEEEEEEEEESJ_SK_SJ_SK_NS1E_6fusion15FusionCallbacksIS1I_NS1R_17LinearCombinationISJ_fSJ_fLNS_15FloatRoundStyleE2EEES1J_S1Q_JEEENS4_5SM1004TMEM4LOAD26SM100_TMEM_LOAD_32dp32b16xENS4_13SM90_TMA_LOADENS12_INS13_ILi1ELi4ELi3EEES16_NST_INS5_IJS17_S1L_EEENS5_IJS1L_SC_EEEEEEENS4_39AutoVectorizingCopyWithAssumedAlignmentILi128EEENS4_14SM90_TMA_STOREES26_S28_S28_EEEvvEEEEvNT_6ParamsE)
        /*0044*/ 	.word	0x00000000
.L_29:


//--------------------- .nv.compat                --------------------------
	.section	.nv.compat,"",@"SHT_CUDA_COMPAT_INFO"
	.align	4
        /*0000*/ 	.byte	0x02, 0x09, 0x01, 0x00, 0x02, 0x02, 0x02, 0x00, 0x02, 0x05, 0x05, 0x00, 0x03, 0x07, 0x01, 0x01
        /*0010*/ 	.byte	0x02, 0x03, 0x01, 0x00, 0x02, 0x06, 0x01, 0x00, 0x04, 0x0b, 0x08, 0x00, 0x09, 0x00, 0x00, 0x00
        /*0020*/ 	.byte	0x00, 0x00, 0x00, 0x00


//--------------------- .nv.info._ZN7cutlass13device_kernelINS_4gemm6kernel13GemmUniversalIN4cute5tupleIJiiiiEEENS1_10collective13CollectiveMmaINS1_35MainloopSm100TmaUmmaWarpSpecializedILi4ELi2ELi4ENS5_IJNS4_1CILi2EEENSA_ILi1EEESC_EEEEENS5_IJNSA_ILi128EEENSA_ILi64EEENSA_ILi256EEEEEENS_10bfloat16_tENS5_IJlSC_lEEESJ_SK_NS4_8TiledMMAINS4_8MMA_AtomIJNS4_26SM100_MMA_F16BF16_2x1SM_SSISJ_SJ_fLi128ELi64ELNS4_4UMMA5MajorE0ELSP_0ELNSO_7ScaleInE0ELSQ_0EEEEEENS4_6LayoutINS5_IJSC_SC_SC_EEENS5_IJNSA_ILi0EEESV_SV_EEEEENS5_IJNS4_10UnderscoreESY_SY_EEEEENS4_18SM100_TMA_2SM_LOADENS4_14ComposedLayoutINS4_7SwizzleILi3ELi4ELi3EEENS4_18smem_ptr_flag_bitsILi16EEENST_INS5_IJNSA_ILi8EEESG_EEENS5_IJSG_SC_EEEEEEEvNS4_8identityES11_S1B_vS1C_EENS_8epilogue10collective18CollectiveEpilogueINS1E_23Sm100TmaWarpSpecializedILi3ELi2ELi16ELb1ELb0EEEJNS5_IJSG_SG_SH_EEENS5_IJNST_ISG_SC_EENST_INS5_IJNSA_ILi16EEESB_EEENS5_IJSC_NSA_ILi32EEEEEEEEEEESJ_SK_SJ_SK_NS1E_6fusion15FusionCallbacksIS1I_NS1R_17LinearCombinationISJ_fSJ_fLNS_15FloatRoundStyleE2EEES1J_S1Q_JEEENS4_5SM1004TMEM4LOAD26SM100_TMEM_LOAD_32dp32b16xENS4_13SM90_TMA_LOADENS12_INS13_ILi1ELi4ELi3EEES16_NST_INS5_IJS17_S1L_EEENS5_IJS1L_SC_EEEEEEENS4_39AutoVectorizingCopyWithAssumedAlignmentILi128EEENS4_14SM90_TMA_STOREES26_S28_S28_EEEvvEEEEvNT_6ParamsE --------------------------
	.section	.nv.info._ZN7cutlass13device_kernelINS_4gemm6kernel13GemmUniversalIN4cute5tupleIJiiiiEEENS1_10collective13CollectiveMmaINS1_35MainloopSm100TmaUmmaWarpSpecializedILi4ELi2ELi4ENS5_IJNS4_1CILi2EEENSA_ILi1EEESC_EEEEENS5_IJNSA_ILi128EEENSA_ILi64EEENSA_ILi256EEEEEENS_10bfloat16_tENS5_IJlSC_lEEESJ_SK_NS4_8TiledMMAINS4_8MMA_AtomIJNS4_26SM100_MMA_F16BF16_2x1SM_SSISJ_SJ_fLi128ELi64ELNS4_4UMMA5MajorE0ELSP_0ELNSO_7ScaleInE0ELSQ_0EEEEEENS4_6LayoutINS5_IJSC_SC_SC_EEENS5_IJNSA_ILi0EEESV_SV_EEEEENS5_IJNS4_10UnderscoreESY_SY_EEEEENS4_18SM100_TMA_2SM_LOADENS4_14ComposedLayoutINS4_7SwizzleILi3ELi4ELi3EEENS4_18smem_ptr_flag_bitsILi16EEENST_INS5_IJNSA_ILi8EEESG_EEENS5_IJSG_SC_EEEEEEEvNS4_8identityES11_S1B_vS1C_EENS_8epilogue10collective18CollectiveEpilogueINS1E_23Sm100TmaWarpSpecializedILi3ELi2ELi16ELb1ELb0EEEJNS5_IJSG_SG_SH_EEENS5_IJNST_ISG_SC_EENST_INS5_IJNSA_ILi16EEESB_EEENS5_IJSC_NSA_ILi32EEEEEEEEEEESJ_SK_SJ_SK_NS1E_6fusion15FusionCallbacksIS1I_NS1R_17LinearCombinationISJ_fSJ_fLNS_15FloatRoundStyleE2EEES1J_S1Q_JEEENS4_5SM1004TMEM4LOAD26SM100_TMEM_LOAD_32dp32b16xENS4_13SM90_TMA_LOADENS12_INS13_ILi1ELi4ELi3EEES16_NST_INS5_IJS17_S1L_EEENS5_IJS1L_SC_EEEEEEENS4_39AutoVectorizingCopyWithAssumedAlignmentILi128EEENS4_14SM90_TMA_STOREES26_S28_S28_EEEvvEEEEvNT_6ParamsE,"",@"SHT_CUDA_INFO"
	.sectionflags	@""
	.align	4


	//----- nvinfo : EIATTR_CUDA_API_VERSION
	.align		4
        /*0000*/ 	.byte	0x04, 0x37
        /*0002*/ 	.short	(.L_31 - .L_30)
.L_30:
        /*0004*/ 	.word	0x00000082


	//----- nvinfo : EIATTR_KPARAM_INFO
	.align		4
.L_31:
        /*0008*/ 	.byte	0x04, 0x17
        /*000a*/ 	.short	(.L_33 - .L_32)
.L_32:
        /*000c*/ 	.word	0x00000000
        /*0010*/ 	.short	0x0000
        /*0012*/ 	.short	0x0000
        /*0014*/ 	.byte	0x00, 0xf0, 0x01, 0x20


	//----- nvinfo : EIATTR_AT_ENTRY_FRAGMENTS
	.align		4
.L_33:
        /*0018*/ 	.byte	0x04, 0x4f
        /*001a*/ 	.short	(.L_35 - .L_34)


	//   ....[0]....
.L_34:
        /*001c*/ 	.word	0x00000007


	//----- nvinfo : EIATTR_RESERVED_SMEM_USED
	.align		4
.L_35:
        /*0020*/ 	.byte	0x01, 0x41
	.zero		2


	//----- nvinfo : EIATTR_SPARSE_MMA_MASK
	.align		4
        /*0024*/ 	.byte	0x03, 0x50
        /*0026*/ 	.short	0x0000


	//----- nvinfo : EIATTR_TCGEN05_2CTA_USED
	.align		4
        /*0028*/ 	.byte	0x01, 0x52
	.zero		2


	//----- nvinfo : EIATTR_MAXREG_COUNT
	.align		4
        /*002c*/ 	.byte	0x03, 0x1b
        /*002e*/ 	.short	0x00ff


	//----- nvinfo : EIATTR_NUM_BARRIERS
	.align		4
        /*0030*/ 	.byte	0x02, 0x4c
        /*0032*/ 	.byte	0x07
	.zero		1


	//----- nvinfo : EIATTR_EXTERNS
	.align		4
        /*0034*/ 	.byte	0x04, 0x0f
        /*0036*/ 	.short	(.L_37 - .L_36)


	//   ....[0]....
	.align		4
.L_36:
        /*0038*/ 	.word	index@(__assertfail)


	//----- nvinfo : EIATTR_MERCURY_ISA_VERSION
	.align		4
.L_37:
        /*003c*/ 	.byte	0x03, 0x5f
        /*003e*/ 	.short	0x0101


	//----- nvinfo : EIATTR_INT_WARP_WIDE_INSTR_OFFSETS
	.align		4
        /*0040*/ 	.byte	0x04, 0x31
        /*0042*/ 	.short	(.L_39 - .L_38)


	//   ....[0]....
.L_38:
        /*0044*/ 	.word	0x00000d20


	//   ....[1]....
        /*0048*/ 	.word	0x00000dc0


	//   ....[2]....
        /*004c*/ 	.word	0x000025d0


	//   ....[3]....
        /*0050*/ 	.word	0x00004a90


	//   ....[4]....
        /*0054*/ 	.word	0x00004ab0


	//   ....[5]....
        /*0058*/ 	.word	0x00004ae0


	//   ....[6]....
        /*005c*/ 	.word	0x000053f0


	//   ....[7]....
        /*0060*/ 	.word	0x00005490


	//   ....[8]....
        /*0064*/ 	.word	0x00005550


	//   ....[9]....
        /*0068*/ 	.word	0x00005740


	//   ....[10]....
        /*006c*/ 	.word	0x000057f0


	//   ....[11]....
        /*0070*/ 	.word	0x00005900


	//----- nvinfo : EIATTR_COOP_GROUP_MASK_REGIDS
	.align		4
.L_39:
        /*0074*/ 	.byte	0x04, 0x29
        /*0076*/ 	.short	(.L_41 - .L_40)


	//   ....[0]....
.L_40:
        /*0078*/ 	.word	0xffffffff


	//   ....[1]....
        /*007c*/ 	.word	0xffffffff


	//   ....[2]....
        /*0080*/ 	.word	0xffffffff


	//   ....[3]....
        /*0084*/ 	.word	0xffffffff


	//   ....[4]....
        /*0088*/ 	.word	0xffffffff


	//   ....[5]....
        /*008c*/ 	.word	0xffffffff


	//   ....[6]....
        /*0090*/ 	.word	0xffffffff


	//   ....[7]....
        /*0094*/ 	.word	0xffffffff


	//   ....[8]....
        /*0098*/ 	.word	0xffffffff


	//   ....[9]....
        /*009c*/ 	.word	0xffffffff


	//   ....[10]....
        /*00a0*/ 	.word	0xffffffff


	//   ....[11]....
        /*00a4*/ 	.word	0xffffffff


	//   ....[12]....
        /*00a8*/ 	.word	0xffffffff


	//   ....[13]....
        /*00ac*/ 	.word	0xffffffff


	//----- nvinfo : EIATTR_COOP_GROUP_INSTR_OFFSETS
	.align		4
.L_41:
        /*00b0*/ 	.byte	0x04, 0x28
        /*00b2*/ 	.short	(.L_43 - .L_42)


	//   ....[0]....
.L_42:
        /*00b4*/ 	.word	0x000000e0


	//   ....[1]....
        /*00b8*/ 	.word	0x00000520


	//   ....[2]....
        /*00bc*/ 	.word	0x000006b0


	//   ....[3]....
        /*00c0*/ 	.word	0x00000820


	//   ....[4]....
        /*00c4*/ 	.word	0x00000910


	//   ....[5]....
        /*00c8*/ 	.word	0x00000a70


	//   ....[6]....
        /*00cc*/ 	.word	0x00000c00


	//   ....[7]....
        /*00d0*/ 	.word	0x00000e40


	//   ....[8]....
        /*00d4*/ 	.word	0x000024b0


	//   ....[9]....
        /*00d8*/ 	.word	0x00003290


	//   ....[10]....
        /*00dc*/ 	.word	0x000037a0


	//   ....[11]....
        /*00e0*/ 	.word	0x00003a50


	//   ....[12]....
        /*00e4*/ 	.word	0x00004980


	//   ....[13]....
        /*00e8*/ 	.word	0x00004ba0


	//----- nvinfo : EIATTR_VRC_CTA_INIT_COUNT
	.align		4
.L_43:
        /*00ec*/ 	.byte	0x02, 0x4a
        /*00ee*/ 	.byte	0x80
	.zero		1


	//----- nvinfo : EIATTR_SYSCALL_OFFSETS
	.align		4
        /*00f0*/ 	.byte	0x04, 0x46
        /*00f2*/ 	.short	(.L_45 - .L_44)


	//   ....[0]....
.L_44:
        /*00f4*/ 	.word	0x000064a0


	//   ....[1]....
        /*00f8*/ 	.word	0x00006590


	//   ....[2]....
        /*00fc*/ 	.word	0x00006d50


	//   ....[3]....
        /*0100*/ 	.word	0x000076d0


	//----- nvinfo : EIATTR_MBARRIER_INSTR_OFFSETS
	.align		4
.L_45:
        /*0104*/ 	.byte	0x04, 0x39
        /*0106*/ 	.short	(.L_47 - .L_46)


	//   ....[0]....
.L_46:
        /*0108*/ 	.word	0x00000620
        /*010c*/ 	.word	0x000000ff
        /*0110*/ 	.word	0x00000000
        /*0114*/ 	.short	0x0100
        /*0116*/ 	.byte	0x04
	.zero		1


	//   ....[1]....
        /*0118*/ 	.word	0x00000630
        /*011c*/ 	.word	0x000000ff
        /*0120*/ 	.word	0x00000020
        /*0124*/ 	.short	0x0100
        /*0126*/ 	.byte	0x04
	.zero		1


	//   ....[2]....
        /*0128*/ 	.word	0x00000640
        /*012c*/ 	.word	0x000000ff
        /*0130*/ 	.word	0x00000008
        /*0134*/ 	.short	0x0100
        /*0136*/ 	.byte	0x04
	.zero		1


	//   ....[3]....
        /*0138*/ 	.word	0x00000650
        /*013c*/ 	.word	0x000000ff
        /*0140*/ 	.word	0x00000028
        /*0144*/ 	.short	0x0100
        /*0146*/ 	.byte	0x04
	.zero		1


	//   ....[4]....
        /*0148*/ 	.word	0x00000660
        /*014c*/ 	.word	0x000000ff
        /*0150*/ 	.word	0x00000010
        /*0154*/ 	.short	0x0100
        /*0156*/ 	.byte	0x04
	.zero		1


	//   ....[5]....
        /*0158*/ 	.word	0x00000670
        /*015c*/ 	.word	0x000000ff
        /*0160*/ 	.word	0x00000030
        /*0164*/ 	.short	0x0100
        /*0166*/ 	.byte	0x04
	.zero		1


	//   ....[6]....
        /*0168*/ 	.word	0x00000680
        /*016c*/ 	.word	0x000000ff
        /*0170*/ 	.word	0x00000018
        /*0174*/ 	.short	0x0100
        /*0176*/ 	.byte	0x04
	.zero		1


	//   ....[7]....
        /*0178*/ 	.word	0x00000690
        /*017c*/ 	.word	0x000000ff
        /*0180*/ 	.word	0x00000038
        /*0184*/ 	.short	0x0100
        /*0186*/ 	.byte	0x04
	.zero		1


	//   ....[8]....
        /*0188*/ 	.word	0x000007b0
        /*018c*/ 	.word	0x000000ff
        /*0190*/ 	.word	0x00000040
        /*0194*/ 	.short	0x0100
        /*0196*/ 	.byte	0x04
	.zero		1


	//   ....[9]....
        /*0198*/ 	.word	0x000007c0
        /*019c*/ 	.word	0x000000ff
        /*01a0*/ 	.word	0x00000058
        /*01a4*/ 	.short	0x0100
        /*01a6*/ 	.byte	0x04
	.zero		1


	//   ....[10]....
        /*01a8*/ 	.word	0x000007d0
        /*01ac*/ 	.word	0x000000ff
        /*01b0*/ 	.word	0x00000048
        /*01b4*/ 	.short	0x0100
        /*01b6*/ 	.byte	0x04
	.zero		1


	//   ....[11]....
        /*01b8*/ 	.word	0x000007e0
        /*01bc*/ 	.word	0x000000ff
        /*01c0*/ 	.word	0x00000060
        /*01c4*/ 	.short	0x0100
        /*01c6*/ 	.byte	0x04
	.zero		1


	//   ....[12]....
        /*01c8*/ 	.word	0x000007f0
        /*01cc*/ 	.word	0x000000ff
        /*01d0*/ 	.word	0x00000050
        /*01d4*/ 	.short	0x0100
        /*01d6*/ 	.byte	0x04
	.zero		1


	//   ....[13]....
        /*01d8*/ 	.word	0x00000800
        /*01dc*/ 	.word	0x000000ff
        /*01e0*/ 	.word	0x00000068
        /*01e4*/ 	.short	0x0100
        /*01e6*/ 	.byte	0x04
	.zero		1


	//   ....[14]....
        /*01e8*/ 	.word	0x000008e0
        /*01ec*/ 	.word	0x000000ff
        /*01f0*/ 	.word	0x00000070
        /*01f4*/ 	.short	0x0100
        /*01f6*/ 	.byte	0x06
	.zero		1


	//   ....[15]....
        /*01f8*/ 	.word	0x000008f0
        /*01fc*/ 	.word	0x000000ff
        /*0200*/ 	.word	0x00000078
        /*0204*/ 	.short	0x0100
        /*0206*/ 	.byte	0x06
	.zero		1


	//   ....[16]....
        /*0208*/ 	.word	0x00000a20
        /*020c*/ 	.word	0x000000ff
        /*0210*/ 	.word	0x00000080
        /*0214*/ 	.short	0x0100
        /*0216*/ 	.byte	0x06
	.zero		1


	//   ....[17]....
        /*0218*/ 	.word	0x00000a30
        /*021c*/ 	.word	0x000000ff
        /*0220*/ 	.word	0x00000090
        /*0224*/ 	.short	0x0100
        /*0226*/ 	.byte	0x06
	.zero		1


	//   ....[18]....
        /*0228*/ 	.word	0x00000a40
        /*022c*/ 	.word	0x000000ff
        /*0230*/ 	.word	0x00000088
        /*0234*/ 	.short	0x0100
        /*0236*/ 	.byte	0x06
	.zero		1


	//   ....[19]....
        /*0238*/ 	.word	0x00000a50
        /*023c*/ 	.word	0x000000ff
        /*0240*/ 	.word	0x00000098
        /*0244*/ 	.short	0x0100
        /*0246*/ 	.byte	0x06
	.zero		1


	//   ....[20]....
        /*0248*/ 	.word	0x00000b70
        /*024c*/ 	.word	0x000000ff
        /*0250*/ 	.word	0x000000a0
        /*0254*/ 	.short	0x0100
        /*0256*/ 	.byte	0x04
	.zero		1


	//   ....[21]....
        /*0258*/ 	.word	0x00000b80
        /*025c*/ 	.word	0x000000ff
        /*0260*/ 	.word	0x000000c0
        /*0264*/ 	.short	0x0100
        /*0266*/ 	.byte	0x04
	.zero		1


	//   ....[22]....
        /*0268*/ 	.word	0x00000b90
        /*026c*/ 	.word	0x000000ff
        /*0270*/ 	.word	0x000000a8
        /*0274*/ 	.short	0x0100
        /*0276*/ 	.byte	0x04
	.zero		1


	//   ....[23]....
        /*0278*/ 	.word	0x00000ba0
        /*027c*/ 	.word	0x000000ff
        /*0280*/ 	.word	0x000000c8
        /*0284*/ 	.short	0x0100
        /*0286*/ 	.byte	0x04
	.zero		1


	//   ....[24]....
        /*0288*/ 	.word	0x00000bb0
        /*028c*/ 	.word	0x000000ff
        /*0290*/ 	.word	0x000000b0
        /*0294*/ 	.short	0x0100
        /*0296*/ 	.byte	0x04
	.zero		1


	//   ....[25]....
        /*0298*/ 	.word	0x00000bc0
        /*029c*/ 	.word	0x000000ff
        /*02a0*/ 	.word	0x000000d0
        /*02a4*/ 	.short	0x0100
        /*02a6*/ 	.byte	0x04
	.zero		1


	//   ....[26]....
        /*02a8*/ 	.word	0x00000bd0
        /*02ac*/ 	.word	0x000000ff
        /*02b0*/ 	.word	0x000000b8
        /*02b4*/ 	.short	0x0100
        /*02b6*/ 	.byte	0x04
	.zero		1


	//   ....[27]....
        /*02b8*/ 	.word	0x00000be0
        /*02bc*/ 	.word	0x000000ff
        /*02c0*/ 	.word	0x000000d8
        /*02c4*/ 	.short	0x0100
        /*02c6*/ 	.byte	0x04
	.zero		1


	//   ....[28]....
        /*02c8*/ 	.word	0x00000cd0
        /*02cc*/ 	.word	0x000000ff
        /*02d0*/ 	.word	0x000000e0
        /*02d4*/ 	.short	0x0100
        /*02d6*/ 	.byte	0x04
	.zero		1


	//   ....[29]....
        /*02d8*/ 	.word	0x00000ce0
        /*02dc*/ 	.word	0x000000ff
        /*02e0*/ 	.word	0x000000f0
        /*02e4*/ 	.short	0x0100
        /*02e6*/ 	.byte	0x04
	.zero		1


	//   ....[30]....
        /*02e8*/ 	.word	0x00000cf0
        /*02ec*/ 	.word	0x000000ff
        /*02f0*/ 	.word	0x000000e8
        /*02f4*/ 	.short	0x0100
        /*02f6*/ 	.byte	0x04
	.zero		1


	//   ....[31]....
        /*02f8*/ 	.word	0x00000d00
        /*02fc*/ 	.word	0x000000ff
        /*0300*/ 	.word	0x000000f8
        /*0304*/ 	.short	0x0100
        /*0306*/ 	.byte	0x04
	.zero		1


	//   ....[32]....
        /*0308*/ 	.word	0x00000df0
        /*030c*/ 	.word	0x000000ff
        /*0310*/ 	.word	0x00000100
        /*0314*/ 	.short	0x0100
        /*0316*/ 	.byte	0x06
	.zero		1


	//   ....[33]....
        /*0318*/ 	.word	0x00001810
        /*031c*/ 	.word	0x00000003
        /*0320*/ 	.word	0x000000f0
        /*0324*/ 	.short	0x010a
        /*0326*/ 	.byte	0xff
	.zero		1


	//   ....[34]....
        /*0328*/ 	.word	0x00001840
        /*032c*/ 	.word	0x00000003
        /*0330*/ 	.word	0x000000e0
        /*0334*/ 	.short	0x0101
        /*0336*/ 	.byte	0xff
	.zero		1


	//   ....[35]....
        /*0338*/ 	.word	0x00001950
        /*033c*/ 	.word	0x000000ff
        /*0340*/ 	.word	0x00000020
        /*0344*/ 	.short	0x010a
        /*0346*/ 	.byte	0x04
	.zero		1


	//   ....[36]....
        /*0348*/ 	.word	0x00001a10
        /*034c*/ 	.word	0x000000ff
        /*0350*/ 	.word	0x00000020
        /*0354*/ 	.short	0x010a
        /*0356*/ 	.byte	0x07
	.zero		1


	//   ....[37]....
        /*0358*/ 	.word	0x00001b70
        /*035c*/ 	.word	0x000000ff
        /*0360*/ 	.word	0x00000020
        /*0364*/ 	.short	0x010a
        /*0366*/ 	.byte	0x04
	.zero		1


	//   ....[38]....
        /*0368*/ 	.word	0x00001f20
        /*036c*/ 	.word	0x000000ff
        /*0370*/ 	.word	0x00000078
        /*0374*/ 	.short	0x0101
        /*0376*/ 	.byte	0x15
	.zero		1


	//   ....[39]....
        /*0378*/ 	.word	0x00001f40
        /*037c*/ 	.word	0x000000ff
        /*0380*/ 	.word	0x00000020
        /*0384*/ 	.short	0x010a
        /*0386*/ 	.byte	0x04
	.zero		1


	//   ....[40]....
        /*0388*/ 	.word	0x00001fc0
        /*038c*/ 	.word	0x000000ff
        /*0390*/ 	.word	0x00000020
        /*0394*/ 	.short	0x010a
        /*0396*/ 	.byte	0x07
	.zero		1


	//   ....[41]....
        /*0398*/ 	.word	0x00002100
        /*039c*/ 	.word	0x000000ff
        /*03a0*/ 	.word	0x00000020
        /*03a4*/ 	.short	0x010a
        /*03a6*/ 	.byte	0x04
	.zero		1


	//   ....[42]....
        /*03a8*/ 	.word	0x000024e0
        /*03ac*/ 	.word	0x00000002
        /*03b0*/ 	.word	0x00000080
        /*03b4*/ 	.short	0x010a
        /*03b6*/ 	.byte	0xff
	.zero		1


	//   ....[43]....
        /*03b8*/ 	.word	0x000025a0
        /*03bc*/ 	.word	0x00000002
        /*03c0*/ 	.word	0x00000000
        /*03c4*/ 	.short	0x0101
        /*03c6*/ 	.byte	0xff
	.zero		1


	//   ....[44]....
        /*03c8*/ 	.word	0x00002b00
        /*03cc*/ 	.word	0x000000ff
        /*03d0*/ 	.word	0x00000000
        /*03d4*/ 	.short	0x010a
        /*03d6*/ 	.byte	0x04
	.zero		1


	//   ....[45]....
        /*03d8*/ 	.word	0x00002b90
        /*03dc*/ 	.word	0x000000ff
        /*03e0*/ 	.word	0x00000000
        /*03e4*/ 	.short	0x010a
        /*03e6*/ 	.byte	0x05
	.zero		1


	//   ....[46]....
        /*03e8*/ 	.word	0x00002c20
        /*03ec*/ 	.word	0x000000ff
        /*03f0*/ 	.word	0x00000000
        /*03f4*/ 	.short	0x010a
        /*03f6*/ 	.byte	0x05
	.zero		1


	//   ....[47]....
        /*03f8*/ 	.word	0x00002cc0
        /*03fc*/ 	.word	0x00000000
        /*0400*/ 	.word	0x00000000
        /*0404*/ 	.short	0x010a
        /*0406*/ 	.byte	0xff
	.zero		1


	//   ....[48]....
        /*0408*/ 	.word	0x00002df0
        /*040c*/ 	.word	0x00000000
        /*0410*/ 	.word	0x000000e0
        /*0414*/ 	.short	0x010a
        /*0416*/ 	.byte	0xff
	.zero		1


	//   ....[49]....
        /*0418*/ 	.word	0x00002e60
        /*041c*/ 	.word	0x00000004
        /*0420*/ 	.word	0x00000000
        /*0424*/ 	.short	0x0101
        /*0426*/ 	.byte	0xff
	.zero		1


	//   ....[50]....
        /*0428*/ 	.word	0x00002e80
        /*042c*/ 	.word	0x000000ff
        /*0430*/ 	.word	0x00000090
        /*0434*/ 	.short	0x010a
        /*0436*/ 	.byte	0x04
	.zero		1


	//   ....[51]....
        /*0438*/ 	.word	0x00002fa0
        /*043c*/ 	.word	0x00000000
        /*0440*/ 	.word	0x00000080
        /*0444*/ 	.short	0x010a
        /*0446*/ 	.byte	0xff
	.zero		1


	//   ....[52]....
        /*0448*/ 	.word	0x000030a0
        /*044c*/ 	.word	0x00000000
        /*0450*/ 	.word	0x00000000
        /*0454*/ 	.short	0x0101
        /*0456*/ 	.byte	0xff
	.zero		1


	//   ....[53]....
        /*0458*/ 	.word	0x00003130
        /*045c*/ 	.word	0x000000ff
        /*0460*/ 	.word	0x00000090
        /*0464*/ 	.short	0x0106
        /*0466*/ 	.byte	0x04
	.zero		1


	//   ....[54]....
        /*0468*/ 	.word	0x00003150
        /*046c*/ 	.word	0x000000ff
        /*0470*/ 	.word	0x00000090
        /*0474*/ 	.short	0x010a
        /*0476*/ 	.byte	0x04
	.zero		1


	//   ....[55]....
        /*0478*/ 	.word	0x000031e0
        /*047c*/ 	.word	0x000000ff
        /*0480*/ 	.word	0x00000090
        /*0484*/ 	.short	0x0106
        /*0486*/ 	.byte	0x07
	.zero		1


	//   ....[56]....
        /*0488*/ 	.word	0x00003220
        /*048c*/ 	.word	0x00000000
        /*0490*/ 	.word	0x00000090
        /*0494*/ 	.short	0x010a
        /*0496*/ 	.byte	0xff
	.zero		1


	//   ....[57]....
        /*0498*/ 	.word	0x00003480
        /*049c*/ 	.word	0x000000ff
        /*04a0*/ 	.word	0x00000008
        /*04a4*/ 	.short	0x010a
        /*04a6*/ 	.byte	0x05
	.zero		1


	//   ....[58]....
        /*04a8*/ 	.word	0x000034a0
        /*04ac*/ 	.word	0x000000ff
        /*04b0*/ 	.word	0x00000008
        /*04b4*/ 	.short	0x010a
        /*04b6*/ 	.byte	0x05
	.zero		1


	//   ....[59]....
        /*04b8*/ 	.word	0x00003640
        /*04bc*/ 	.word	0x000000ff
        /*04c0*/ 	.word	0x00000008
        /*04c4*/ 	.short	0x010a
        /*04c6*/ 	.byte	0x05
	.zero		1


	//   ....[60]....
        /*04c8*/ 	.word	0x00003660
        /*04cc*/ 	.word	0x000000ff
        /*04d0*/ 	.word	0x00000008
        /*04d4*/ 	.short	0x010a
        /*04d6*/ 	.byte	0x05
	.zero		1


	//   ....[61]....
        /*04d8*/ 	.word	0x00003730
        /*04dc*/ 	.word	0x000000ff
        /*04e0*/ 	.word	0x00000000
        /*04e4*/ 	.short	0x0101
        /*04e6*/ 	.byte	0x04
	.zero		1


	//   ....[62]....
        /*04e8*/ 	.word	0x00003b00
        /*04ec*/ 	.word	0x00000000
        /*04f0*/ 	.word	0x00000080
        /*04f4*/ 	.short	0x010a
        /*04f6*/ 	.byte	0xff
	.zero		1


	//   ....[63]....
        /*04f8*/ 	.word	0x00003bc0
        /*04fc*/ 	.word	0x00000000
        /*0500*/ 	.word	0x00000000
        /*0504*/ 	.short	0x0101
        /*0506*/ 	.byte	0xff
	.zero		1


	//   ....[64]....
        /*0508*/ 	.word	0x00003cb0
        /*050c*/ 	.word	0x000000ff
        /*0510*/ 	.word	0x00000000
        /*0514*/ 	.short	0x010a
        /*0516*/ 	.byte	0x04
	.zero		1


	//   ....[65]....
        /*0518*/ 	.word	0x00003cc0
        /*051c*/ 	.word	0x000000ff
        /*0520*/ 	.word	0x000000c0
        /*0524*/ 	.short	0x010a
        /*0526*/ 	.byte	0x07
	.zero		1


	//   ....[66]....
        /*0528*/ 	.word	0x00003d80
        /*052c*/ 	.word	0x000000ff
        /*0530*/ 	.word	0x00000000
        /*0534*/ 	.short	0x010a
        /*0536*/ 	.byte	0x05
	.zero		1


	//   ....[67]....
        /*0538*/ 	.word	0x00003ed0
        /*053c*/ 	.word	0x000000ff
        /*0540*/ 	.word	0x00000000
        /*0544*/ 	.short	0x010a
        /*0546*/ 	.byte	0x07
	.zero		1


	//   ....[68]....
        /*0548*/ 	.word	0x00004640
        /*054c*/ 	.word	0x000000ff
        /*0550*/ 	.word	0x00000000
        /*0554*/ 	.short	0x010a
        /*0556*/ 	.byte	0x04
	.zero		1


	//   ....[69]....
        /*0558*/ 	.word	0x000046e0
        /*055c*/ 	.word	0x000000ff
        /*0560*/ 	.word	0x00000000
        /*0564*/ 	.short	0x010a
        /*0566*/ 	.byte	0x05
	.zero		1


	//   ....[70]....
        /*0568*/ 	.word	0x00004770
        /*056c*/ 	.word	0x000000ff
        /*0570*/ 	.word	0x00000000
        /*0574*/ 	.short	0x010a
        /*0576*/ 	.byte	0x05
	.zero		1


	//   ....[71]....
        /*0578*/ 	.word	0x00004810
        /*057c*/ 	.word	0x00000000
        /*0580*/ 	.word	0x00000000
        /*0584*/ 	.short	0x010a
        /*0586*/ 	.byte	0xff
	.zero		1


	//   ....[72]....
        /*0588*/ 	.word	0x00004850
        /*058c*/ 	.word	0x00000000
        /*0590*/ 	.word	0x00000000
        /*0594*/ 	.short	0x010a
        /*0596*/ 	.byte	0xff
	.zero		1


	//   ....[73]....
        /*0598*/ 	.word	0x000048d0
        /*059c*/ 	.word	0x000000ff
        /*05a0*/ 	.word	0x00000000
        /*05a4*/ 	.short	0x0101
        /*05a6*/ 	.byte	0x04
	.zero		1


	//   ....[74]....
        /*05a8*/ 	.word	0x00004910
        /*05ac*/ 	.word	0x000000ff
        /*05b0*/ 	.word	0x00000100
        /*05b4*/ 	.short	0x010a
        /*05b6*/ 	.byte	0x3e
	.zero		1


	//   ....[75]....
        /*05b8*/ 	.word	0x00004970
        /*05bc*/ 	.word	0x000000ff
        /*05c0*/ 	.word	0x00000000
        /*05c4*/ 	.short	0x0101
        /*05c6*/ 	.byte	0x04
	.zero		1


	//   ....[76]....
        /*05c8*/ 	.word	0x00004d90
        /*05cc*/ 	.word	0x00000000
        /*05d0*/ 	.word	0x00000080
        /*05d4*/ 	.short	0x010a
        /*05d6*/ 	.byte	0xff
	.zero		1


	//   ....[77]....
        /*05d8*/ 	.word	0x00004e50
        /*05dc*/ 	.word	0x00000000
        /*05e0*/ 	.word	0x00000000
        /*05e4*/ 	.short	0x0101
        /*05e6*/ 	.byte	0xff
	.zero		1


	//   ....[78]....
        /*05e8*/ 	.word	0x00005170
        /*05ec*/ 	.word	0x000000ff
        /*05f0*/ 	.word	0x00000078
        /*05f4*/ 	.short	0x010a
        /*05f6*/ 	.byte	0x07
	.zero		1


	//   ....[79]....
        /*05f8*/ 	.word	0x00005390
        /*05fc*/ 	.word	0x000000ff
        /*0600*/ 	.word	0x00000058
        /*0604*/ 	.short	0x010a
        /*0606*/ 	.byte	0x04
	.zero		1


	//   ....[80]....
        /*0608*/ 	.word	0x00005630
        /*060c*/ 	.word	0x000000ff
        /*0610*/ 	.word	0x00000040
        /*0614*/ 	.short	0x010b
        /*0616*/ 	.byte	0x04
	.zero		1


	//   ....[81]....
        /*0618*/ 	.word	0x000056b0
        /*061c*/ 	.word	0x000000ff
        /*0620*/ 	.word	0x00000000
        /*0624*/ 	.short	0x0101
        /*0626*/ 	.byte	0x10
	.zero		1


	//   ....[82]....
        /*0628*/ 	.word	0x00005700
        /*062c*/ 	.word	0x000000ff
        /*0630*/ 	.word	0x00000058
        /*0634*/ 	.short	0x010a
        /*0636*/ 	.byte	0x06
	.zero		1


	//   ....[83]....
        /*0638*/ 	.word	0x00005940
        /*063c*/ 	.word	0x000000ff
        /*0640*/ 	.word	0x00000040
        /*0644*/ 	.short	0x010b
        /*0646*/ 	.byte	0x06
	.zero		1


	//   ....[84]....
        /*0648*/ 	.word	0x00005950
        /*064c*/ 	.word	0x000000ff
        /*0650*/ 	.word	0x00000000
        /*0654*/ 	.short	0x0101
        /*0656*/ 	.byte	0x0e
	.zero		1


	//   ....[85]....
        /*0658*/ 	.word	0x00005a00
        /*065c*/ 	.word	0x000000ff
        /*0660*/ 	.word	0x00000000
        /*0664*/ 	.short	0x010a
        /*0666*/ 	.byte	0x04
	.zero		1


	//   ....[86]....
        /*0668*/ 	.word	0x00005a90
        /*066c*/ 	.word	0x000000ff
        /*0670*/ 	.word	0x00000000
        /*0674*/ 	.short	0x010a
        /*0676*/ 	.byte	0x05
	.zero		1


	//   ....[87]....
        /*0678*/ 	.word	0x00005b30
        /*067c*/ 	.word	0x00000000
        /*0680*/ 	.word	0x00000000
        /*0684*/ 	.short	0x010a
        /*0686*/ 	.byte	0xff
	.zero		1


	//   ....[88]....
        /*0688*/ 	.word	0x00005e70
        /*068c*/ 	.word	0x00000000
        /*0690*/ 	.word	0x00000080
        /*0694*/ 	.short	0x010a
        /*0696*/ 	.byte	0xff
	.zero		1


	//   ....[89]....
        /*0698*/ 	.word	0x00005f80
        /*069c*/ 	.word	0x00000000
        /*06a0*/ 	.word	0x00000000
        /*06a4*/ 	.short	0x0101
        /*06a6*/ 	.byte	0xff
	.zero		1


	//   ....[90]....
        /*06a8*/ 	.word	0x000069d0
        /*06ac*/ 	.word	0x00000000
        /*06b0*/ 	.word	0x00000040
        /*06b4*/ 	.short	0x010a
        /*06b6*/ 	.byte	0xff
	.zero		1


	//   ....[91]....
        /*06b8*/ 	.word	0x00006a10
        /*06bc*/ 	.word	0x0000004c
        /*06c0*/ 	.word	0x000000a0
        /*06c4*/ 	.short	0x010a
        /*06c6*/ 	.byte	0xff
	.zero		1


	//   ....[92]....
        /*06c8*/ 	.word	0x00006b20
        /*06cc*/ 	.word	0x00000000
        /*06d0*/ 	.word	0x00000040
        /*06d4*/ 	.short	0x010a
        /*06d6*/ 	.byte	0xff
	.zero		1


	//   ....[93]....
        /*06d8*/ 	.word	0x00006c30
        /*06dc*/ 	.word	0x0000004c
        /*06e0*/ 	.word	0x000000a0
        /*06e4*/ 	.short	0x010a
        /*06e6*/ 	.byte	0xff
	.zero		1


	//   ....[94]....
        /*06e8*/ 	.word	0x00007440
        /*06ec*/ 	.word	0x00000000
        /*06f0*/ 	.word	0x00000000
        /*06f4*/ 	.short	0x0101
        /*06f6*/ 	.byte	0xff
	.zero		1


	//   ....[95]....
        /*06f8*/ 	.word	0x00007450
        /*06fc*/ 	.word	0x00000002
        /*0700*/ 	.word	0x00000040
        /*0704*/ 	.short	0x010a
        /*0706*/ 	.byte	0xff
	.zero		1


	//   ....[96]....
        /*0708*/ 	.word	0x00007510
        /*070c*/ 	.word	0x00000002
        /*0710*/ 	.word	0x00000040
        /*0714*/ 	.short	0x010a
        /*0716*/ 	.byte	0xff
	.zero		1


	//   ....[97]....
        /*0718*/ 	.word	0x00007890
        /*071c*/ 	.word	0x0000004c
        /*0720*/ 	.word	0x00000000
        /*0724*/ 	.short	0x0101
        /*0726*/ 	.byte	0xff
	.zero		1


	//   ....[98]....
        /*0728*/ 	.word	0x00007e30
        /*072c*/ 	.word	0x00000002
        /*0730*/ 	.word	0x00000000
        /*0734*/ 	.short	0x0101
        /*0736*/ 	.byte	0xff
	.zero		1


	//   ....[99]....
        /*0738*/ 	.word	0x000080a0
        /*073c*/ 	.word	0x000000ff
        /*0740*/ 	.word	0x00000000
        /*0744*/ 	.short	0x0101
        /*0746*/ 	.byte	0x04
	.zero		1


	//   ....[100]....
        /*0748*/ 	.word	0x000080c0
        /*074c*/ 	.word	0x00000003
        /*0750*/ 	.word	0x000000f0
        /*0754*/ 	.short	0x010a
        /*0756*/ 	.byte	0xff
	.zero		1


	//   ....[101]....
        /*0758*/ 	.word	0x00008120
        /*075c*/ 	.word	0x00000002
        /*0760*/ 	.word	0x00000020
        /*0764*/ 	.short	0x010a
        /*0766*/ 	.byte	0xff
	.zero		1


	//   ....[102]....
        /*0768*/ 	.word	0x00008180
        /*076c*/ 	.word	0x00000002
        /*0770*/ 	.word	0x00000020
        /*0774*/ 	.short	0x010a
        /*0776*/ 	.byte	0xff
	.zero		1


	//   ....[103]....
        /*0778*/ 	.word	0x000081d0
        /*077c*/ 	.word	0x00000002
        /*0780*/ 	.word	0x00000080
        /*0784*/ 	.short	0x010a
        /*0786*/ 	.byte	0xff
	.zero		1


	//   ....[104]....
        /*0788*/ 	.word	0x00008230
        /*078c*/ 	.word	0x00000000
        /*0790*/ 	.word	0x00000000
        /*0794*/ 	.short	0x010a
        /*0796*/ 	.byte	0xff
	.zero		1


	//   ....[105]....
        /*0798*/ 	.word	0x00008290
        /*079c*/ 	.word	0x00000000
        /*07a0*/ 	.word	0x00000000
        /*07a4*/ 	.short	0x010a
        /*07a6*/ 	.byte	0xff
	.zero		1


	//   ....[106]....
        /*07a8*/ 	.word	0x000082f0
        /*07ac*/ 	.word	0x00000000
        /*07b0*/ 	.word	0x00000000
        /*07b4*/ 	.short	0x010a
        /*07b6*/ 	.byte	0xff
	.zero		1


	//   ....[107]....
        /*07b8*/ 	.word	0x00008340
        /*07bc*/ 	.word	0x00000000
        /*07c0*/ 	.word	0x000000e0
        /*07c4*/ 	.short	0x010a
        /*07c6*/ 	.byte	0xff
	.zero		1


	//   ....[108]....
        /*07c8*/ 	.word	0x000083a0
        /*07cc*/ 	.word	0x00000000
        /*07d0*/ 	.word	0x00000090
        /*07d4*/ 	.short	0x010a
        /*07d6*/ 	.byte	0xff
	.zero		1


	//   ....[109]....
        /*07d8*/ 	.word	0x000083f0
        /*07dc*/ 	.word	0x00000000
        /*07e0*/ 	.word	0x00000080
        /*07e4*/ 	.short	0x010a
        /*07e6*/ 	.byte	0xff
	.zero		1


	//   ....[110]....
        /*07e8*/ 	.word	0x00008450
        /*07ec*/ 	.word	0x00000000
        /*07f0*/ 	.word	0x00000090
        /*07f4*/ 	.short	0x010a
        /*07f6*/ 	.byte	0xff
	.zero		1


	//   ....[111]....
        /*07f8*/ 	.word	0x000084b0
        /*07fc*/ 	.word	0x00000004
        /*0800*/ 	.word	0x00000008
        /*0804*/ 	.short	0x010a
        /*0806*/ 	.byte	0xff
	.zero		1


	//   ....[112]....
        /*0808*/ 	.word	0x00008590
        /*080c*/ 	.word	0x00000002
        /*0810*/ 	.word	0x00000008
        /*0814*/ 	.short	0x010a
        /*0816*/ 	.byte	0xff
	.zero		1


	//   ....[113]....
        /*0818*/ 	.word	0x000085e0
        /*081c*/ 	.word	0x00000000
        /*0820*/ 	.word	0x00000080
        /*0824*/ 	.short	0x010a
        /*0826*/ 	.byte	0xff
	.zero		1


	//   ....[114]....
        /*0828*/ 	.word	0x00008650
        /*082c*/ 	.word	0x00000000
        /*0830*/ 	.word	0x000000c0
        /*0834*/ 	.short	0x010a
        /*0836*/ 	.byte	0xff
	.zero		1


	//   ....[115]....
        /*0838*/ 	.word	0x000086b0
        /*083c*/ 	.word	0x00000000
        /*0840*/ 	.word	0x00000000
        /*0844*/ 	.short	0x010a
        /*0846*/ 	.byte	0xff
	.zero		1


	//   ....[116]....
        /*0848*/ 	.word	0x00008710
        /*084c*/ 	.word	0x00000000
        /*0850*/ 	.word	0x00000000
        /*0854*/ 	.short	0x010a
        /*0856*/ 	.byte	0xff
	.zero		1


	//   ....[117]....
        /*0858*/ 	.word	0x00008770
        /*085c*/ 	.word	0x00000000
        /*0860*/ 	.word	0x00000000
        /*0864*/ 	.short	0x010a
        /*0866*/ 	.byte	0xff
	.zero		1


	//   ....[118]....
        /*0868*/ 	.word	0x000087d0
        /*086c*/ 	.word	0x00000000
        /*0870*/ 	.word	0x00000000
        /*0874*/ 	.short	0x010a
        /*0876*/ 	.byte	0xff
	.zero		1


	//   ....[119]....
        /*0878*/ 	.word	0x00008830
        /*087c*/ 	.word	0x00000000
        /*0880*/ 	.word	0x00000100
        /*0884*/ 	.short	0x010a
        /*0886*/ 	.byte	0xff
	.zero		1


	//   ....[120]....
        /*0888*/ 	.word	0x00008880
        /*088c*/ 	.word	0x00000000
        /*0890*/ 	.word	0x00000080
        /*0894*/ 	.short	0x010a
        /*0896*/ 	.byte	0xff
	.zero		1


	//   ....[121]....
        /*0898*/ 	.word	0x000088e0
        /*089c*/ 	.word	0x00000000
        /*08a0*/ 	.word	0x00000078
        /*08a4*/ 	.short	0x010a
        /*08a6*/ 	.byte	0xff
	.zero		1


	//   ....[122]....
        /*08a8*/ 	.word	0x00008940
        /*08ac*/ 	.word	0x00000000
        /*08b0*/ 	.word	0x00000058
        /*08b4*/ 	.short	0x010a
        /*08b6*/ 	.byte	0xff
	.zero		1


	//   ....[123]....
        /*08b8*/ 	.word	0x000089a0
        /*08bc*/ 	.word	0x00000003
        /*08c0*/ 	.word	0x00000058
        /*08c4*/ 	.short	0x010a
        /*08c6*/ 	.byte	0xff
	.zero		1


	//   ....[124]....
        /*08c8*/ 	.word	0x00008a00
        /*08cc*/ 	.word	0x00000000
        /*08d0*/ 	.word	0x00000000
        /*08d4*/ 	.short	0x010a
        /*08d6*/ 	.byte	0xff
	.zero		1


	//   ....[125]....
        /*08d8*/ 	.word	0x00008a60
        /*08dc*/ 	.word	0x00000000
        /*08e0*/ 	.word	0x00000000
        /*08e4*/ 	.short	0x010a
        /*08e6*/ 	.byte	0xff
	.zero		1


	//   ....[126]....
        /*08e8*/ 	.word	0x00008ab0
        /*08ec*/ 	.word	0x00000000
        /*08f0*/ 	.word	0x00000080
        /*08f4*/ 	.short	0x010a
        /*08f6*/ 	.byte	0xff
	.zero		1


	//   ....[127]....
        /*08f8*/ 	.word	0x00008b00
        /*08fc*/ 	.word	0x00000000
        /*0900*/ 	.word	0x00000040
        /*0904*/ 	.short	0x010a
        /*0906*/ 	.byte	0xff
	.zero		1


	//   ....[128]....
        /*0908*/ 	.word	0x00008b50
        /*090c*/ 	.word	0x0000004c
        /*0910*/ 	.word	0x000000a0
        /*0914*/ 	.short	0x010a
        /*0916*/ 	.byte	0xff
	.zero		1


	//   ....[129]....
        /*0918*/ 	.word	0x00008ba0
        /*091c*/ 	.word	0x00000002
        /*0920*/ 	.word	0x00000040
        /*0924*/ 	.short	0x010a
        /*0926*/ 	.byte	0xff
	.zero		1


	//----- nvinfo : EIATTR_NUM_MBARRIERS
	.align		4
.L_47:
        /*0928*/ 	.byte	0x03, 0x38
        /*092a*/ 	.short	0x0021


	//----- nvinfo : EIATTR_EXIT_INSTR_OFFSETS
	.align		4
        /*092c*/ 	.byte	0x04, 0x1c
        /*092e*/ 	.short	(.L_49 - .L_48)


	//   ....[0]....
.L_48:
        /*0930*/ 	.word	0x00002cf0


	//   ....[1]....
        /*0934*/ 	.word	0x000031f0


	//   ....[2]....
        /*0938*/ 	.word	0x00003250


	//   ....[3]....
        /*093c*/ 	.word	0x00004bb0


	//   ....[4]....
        /*0940*/ 	.word	0x00005b60


	//   ....[5]....
        /*0944*/ 	.word	0x00005ba0


	//   ....[6]....
        /*0948*/ 	.word	0x00007f90


	//   ....[7]....
        /*094c*/ 	.word	0x00008010


	//   ....[8]....
        /*0950*/ 	.word	0x00008040


	//   ....[9]....
        /*0954*/ 	.word	0x000080b0


	//----- nvinfo : EIATTR_MAX_THREADS
	.align		4
.L_49:
        /*0958*/ 	.byte	0x04, 0x05
        /*095a*/ 	.short	(.L_51 - .L_50)
.L_50:
        /*095c*/ 	.word	0x00000100
        /*0960*/ 	.word	0x00000001
        /*0964*/ 	.word	0x00000001


	//----- nvinfo : EIATTR_CRS_STACK_SIZE
	.align		4
.L_51:
        /*0968*/ 	.byte	0x04, 0x1e
        /*096a*/ 	.short	(.L_53 - .L_52)
.L_52:
        /*096c*/ 	.word	0x00000000


	//----- nvinfo : EIATTR_CBANK_PARAM_SIZE
	.align		4
.L_53:
        /*0970*/ 	.byte	0x03, 0x19
        /*0972*/ 	.short	0x0800


	//----- nvinfo : EIATTR_PARAM_CBANK
	.align		4
        /*0974*/ 	.byte	0x04, 0x0a
        /*0976*/ 	.short	(.L_55 - .L_54)
	.align		4
.L_54:
        /*0978*/ 	.word	index@(.nv.constant0._ZN7cutlass13device_kernelINS_4gemm6kernel13GemmUniversalIN4cute5tupleIJiiiiEEENS1_10collective13CollectiveMmaINS1_35MainloopSm100TmaUmmaWarpSpecializedILi4ELi2ELi4ENS5_IJNS4_1CILi2EEENSA_ILi1EEESC_EEEEENS5_IJNSA_ILi128EEENSA_ILi64EEENSA_ILi256EEEEEENS_10bfloat16_tENS5_IJlSC_lEEESJ_SK_NS4_8TiledMMAINS4_8MMA_AtomIJNS4_26SM100_MMA_F16BF16_2x1SM_SSISJ_SJ_fLi128ELi64ELNS4_4UMMA5MajorE0ELSP_0ELNSO_7ScaleInE0ELSQ_0EEEEEENS4_6LayoutINS5_IJSC_SC_SC_EEENS5_IJNSA_ILi0EEESV_SV_EEEEENS5_IJNS4_10UnderscoreESY_SY_EEEEENS4_18SM100_TMA_2SM_LOADENS4_14ComposedLayoutINS4_7SwizzleILi3ELi4ELi3EEENS4_18smem_ptr_flag_bitsILi16EEENST_INS5_IJNSA_ILi8EEESG_EEENS5_IJSG_SC_EEEEEEEvNS4_8identityES11_S1B_vS1C_EENS_8epilogue10collective18CollectiveEpilogueINS1E_23Sm100TmaWarpSpecializedILi3ELi2ELi16ELb1ELb0EEEJNS5_IJSG_SG_SH_EEENS5_IJNST_ISG_SC_EENST_INS5_IJNSA_ILi16EEESB_EEENS5_IJSC_NSA_ILi32EEEEEEEEEEESJ_SK_SJ_SK_NS1E_6fusion15FusionCallbacksIS1I_NS1R_17LinearCombinationISJ_fSJ_fLNS_15FloatRoundStyleE2EEES1J_S1Q_JEEENS4_5SM1004TMEM4LOAD26SM100_TMEM_LOAD_32dp32b16xENS4_13SM90_TMA_LOADENS12_INS13_ILi1ELi4ELi3EEES16_NST_INS5_IJS17_S1L_EEENS5_IJS1L_SC_EEEEEEENS4_39AutoVectorizingCopyWithAssumedAlignmentILi128EEENS4_14SM90_TMA_STOREES26_S28_S28_EEEvvEEEEvNT_6ParamsE)
        /*097c*/ 	.short	0x0380
        /*097e*/ 	.short	0x0800


	//----- nvinfo : EIATTR_SW_WAR
	.align		4
.L_55:
        /*0980*/ 	.byte	0x04, 0x36
        /*0982*/ 	.short	(.L_57 - .L_56)
.L_56:
        /*0984*/ 	.word	0x00000008
.L_57:


//--------------------- .nv.callgraph             --------------------------
	.section	.nv.callgraph,"",@"SHT_CUDA_CALLGRAPH"
	.align	4
	.sectionentsize	8
	.align		4
        /*0000*/ 	.word	0x00000000
	.align		4
        /*0004*/ 	.word	0xffffffff
	.align		4
        /*0008*/ 	.word	index@(_ZN7cutlass13device_kernelINS_4gemm6kernel13GemmUniversalIN4cute5tupleIJiiiiEEENS1_10collective13CollectiveMmaINS1_35MainloopSm100TmaUmmaWarpSpecializedILi4ELi2ELi4ENS5_IJNS4_1CILi2EEENSA_ILi1EEESC_EEEEENS5_IJNSA_ILi128EEENSA_ILi64EEENSA_ILi256EEEEEENS_10bfloat16_tENS5_IJlSC_lEEESJ_SK_NS4_8TiledMMAINS4_8MMA_AtomIJNS4_26SM100_MMA_F16BF16_2x1SM_SSISJ_SJ_fLi128ELi64ELNS4_4UMMA5MajorE0ELSP_0ELNSO_7ScaleInE0ELSQ_0EEEEEENS4_6LayoutINS5_IJSC_SC_SC_EEENS5_IJNSA_ILi0EEESV_SV_EEEEENS5_IJNS4_10UnderscoreESY_SY_EEEEENS4_18SM100_TMA_2SM_LOADENS4_14ComposedLayoutINS4_7SwizzleILi3ELi4ELi3EEENS4_18smem_ptr_flag_bitsILi16EEENST_INS5_IJNSA_ILi8EEESG_EEENS5_IJSG_SC_EEEEEEEvNS4_8identityES11_S1B_vS1C_EENS_8epilogue10collective18CollectiveEpilogueINS1E_23Sm100TmaWarpSpecializedILi3ELi2ELi16ELb1ELb0EEEJNS5_IJSG_SG_SH_EEENS5_IJNST_ISG_SC_EENST_INS5_IJNSA_ILi16EEESB_EEENS5_IJSC_NSA_ILi32EEEEEEEEEEESJ_SK_SJ_SK_NS1E_6fusion15FusionCallbacksIS1I_NS1R_17LinearCombinationISJ_fSJ_fLNS_15FloatRoundStyleE2EEES1J_S1Q_JEEENS4_5SM1004TMEM4LOAD26SM100_TMEM_LOAD_32dp32b16xENS4_13SM90_TMA_LOADENS12_INS13_ILi1ELi4ELi3EEES16_NST_INS5_IJS17_S1L_EEENS5_IJS1L_SC_EEEEEEENS4_39AutoVectorizingCopyWithAssumedAlignmentILi128EEENS4_14SM90_TMA_STOREES26_S28_S28_EEEvvEEEEvNT_6ParamsE)
	.align		4
        /*000c*/ 	.word	index@(__assertfail)
	.align		4
        /*0010*/ 	.word	0x00000000
	.align		4
        /*0014*/ 	.word	0xfffffffe
	.align		4
        /*0018*/ 	.word	0x00000000
	.align		4
        /*001c*/ 	.word	0xfffffffd
	.align		4
        /*0020*/ 	.word	0x00000000
	.align		4
        /*0024*/ 	.word	0xfffffffc


//--------------------- .nv.constant4             --------------------------
	.section	.nv.constant4,"a",@progbits
	.align	8
	.align		8
.nv.constant4:
        /*0000*/ 	.dword	__assertfail
	.align		8
        /*0008*/ 	.dword	__unnamed_1
	.align		8
        /*0010*/ 	.dword	__unnamed_2
	.align		8
        /*0018*/ 	.dword	_ZN39_INTERNAL_5b2b4a70_4_k_cu_2c1ca46c_77834cuda3std3__45__cpo5beginE
	.align		8
        /*0020*/ 	.dword	_ZN39_INTERNAL_5b2b4a70_4_k_cu_2c1ca46c_77834cuda3std3__45__cpo3endE
	.align		8
        /*0028*/ 	.dword	_ZN39_INTERNAL_5b2b4a70_4_k_cu_2c1ca46c_77834cuda3std3__45__cpo6cbeginE
	.align		8
        /*0030*/ 	.dword	_ZN39_INTERNAL_5b2b4a70_4_k_cu_2c1ca46c_77834cuda3std3__45__cpo4cendE
	.align		8
        /*0038*/ 	.dword	_ZN39_INTERNAL_5b2b4a70_4_k_cu_2c1ca46c_77834cuda3std3__441_GLOBAL__N__5b2b4a70_4_k_cu_2c1ca46c_77836ignoreE
	.align		8
        /*0040*/ 	.dword	_ZN39_INTERNAL_5b2b4a70_4_k_cu_2c1ca46c_77834cuda3std3__419piecewise_constructE
	.align		8
        /*0048*/ 	.dword	_ZN39_INTERNAL_5b2b4a70_4_k_cu_2c1ca46c_77834cuda3std3__48in_placeE
	.align		8
        /*0050*/ 	.dword	_ZN39_INTERNAL_5b2b4a70_4_k_cu_2c1ca46c_77834cuda3std6ranges3__45__cpo4swapE
	.align		8
        /*0058*/ 	.dword	_ZN39_INTERNAL_5b2b4a70_4_k_cu_2c1ca46c_77834cuda3std6ranges3__45__cpo9iter_moveE
	.align		8
        /*0060*/ 	.dword	_ZN39_INTERNAL_5b2b4a70_4_k_cu_2c1ca46c_77834cute7productE
	.align		8
        /*0068*/ 	.dword	_ZN39_INTERNAL_5b2b4a70_4_k_cu_2c1ca46c_77834cute1_E
	.align		8
        /*0070*/ 	.dword	$str$25
	.align		8
        /*0078*/ 	.dword	$str$26
	.align		8
        /*0080*/ 	.dword	$str$27
	.align		8
        /*0088*/ 	.dword	$str$28


//--------------------- .text._ZN7cutlass13device_kernelINS_4gemm6kernel13GemmUniversalIN4cute5tupleIJiiiiEEENS1_10collective13CollectiveMmaINS1_35MainloopSm100TmaUmmaWarpSpecializedILi4ELi2ELi4ENS5_IJNS4_1CILi2EEENSA_ILi1EEESC_EEEEENS5_IJNSA_ILi128EEENSA_ILi64EEENSA_ILi256EEEEEENS_10bfloat16_tENS5_IJlSC_lEEESJ_SK_NS4_8TiledMMAINS4_8MMA_AtomIJNS4_26SM100_MMA_F16BF16_2x1SM_SSISJ_SJ_fLi128ELi64ELNS4_4UMMA5MajorE0ELSP_0ELNSO_7ScaleInE0ELSQ_0EEEEEENS4_6LayoutINS5_IJSC_SC_SC_EEENS5_IJNSA_ILi0EEESV_SV_EEEEENS5_IJNS4_10UnderscoreESY_SY_EEEEENS4_18SM100_TMA_2SM_LOADENS4_14ComposedLayoutINS4_7SwizzleILi3ELi4ELi3EEENS4_18smem_ptr_flag_bitsILi16EEENST_INS5_IJNSA_ILi8EEESG_EEENS5_IJSG_SC_EEEEEEEvNS4_8identityES11_S1B_vS1C_EENS_8epilogue10collective18CollectiveEpilogueINS1E_23Sm100TmaWarpSpecializedILi3ELi2ELi16ELb1ELb0EEEJNS5_IJSG_SG_SH_EEENS5_IJNST_ISG_SC_EENST_INS5_IJNSA_ILi16EEESB_EEENS5_IJSC_NSA_ILi32EEEEEEEEEEESJ_SK_SJ_SK_NS1E_6fusion15FusionCallbacksIS1I_NS1R_17LinearCombinationISJ_fSJ_fLNS_15FloatRoundStyleE2EEES1J_S1Q_JEEENS4_5SM1004TMEM4LOAD26SM100_TMEM_LOAD_32dp32b16xENS4_13SM90_TMA_LOADENS12_INS13_ILi1ELi4ELi3EEES16_NST_INS5_IJS17_S1L_EEENS5_IJS1L_SC_EEEEEEENS4_39AutoVectorizingCopyWithAssumedAlignmentILi128EEENS4_14SM90_TMA_STOREES26_S28_S28_EEEvvEEEEvNT_6ParamsE --------------------------
	.section	.text._ZN7cutlass13device_kernelINS_4gemm6kernel13GemmUniversalIN4cute5tupleIJiiiiEEENS1_10collective13CollectiveMmaINS1_35MainloopSm100TmaUmmaWarpSpecializedILi4ELi2ELi4ENS5_IJNS4_1CILi2EEENSA_ILi1EEESC_EEEEENS5_IJNSA_ILi128EEENSA_ILi64EEENSA_ILi256EEEEEENS_10bfloat16_tENS5_IJlSC_lEEESJ_SK_NS4_8TiledMMAINS4_8MMA_AtomIJNS4_26SM100_MMA_F16BF16_2x1SM_SSISJ_SJ_fLi128ELi64ELNS4_4UMMA5MajorE0ELSP_0ELNSO_7ScaleInE0ELSQ_0EEEEEENS4_6LayoutINS5_IJSC_SC_SC_EEENS5_IJNSA_ILi0EEESV_SV_EEEEENS5_IJNS4_10UnderscoreESY_SY_EEEEENS4_18SM100_TMA_2SM_LOADENS4_14ComposedLayoutINS4_7SwizzleILi3ELi4ELi3EEENS4_18smem_ptr_flag_bitsILi16EEENST_INS5_IJNSA_ILi8EEESG_EEENS5_IJSG_SC_EEEEEEEvNS4_8identityES11_S1B_vS1C_EENS_8epilogue10collective18CollectiveEpilogueINS1E_23Sm100TmaWarpSpecializedILi3ELi2ELi16ELb1ELb0EEEJNS5_IJSG_SG_SH_EEENS5_IJNST_ISG_SC_EENST_INS5_IJNSA_ILi16EEESB_EEENS5_IJSC_NSA_ILi32EEEEEEEEEEESJ_SK_SJ_SK_NS1E_6fusion15FusionCallbacksIS1I_NS1R_17LinearCombinationISJ_fSJ_fLNS_15FloatRoundStyleE2EEES1J_S1Q_JEEENS4_5SM1004TMEM4LOAD26SM100_TMEM_LOAD_32dp32b16xENS4_13SM90_TMA_LOADENS12_INS13_ILi1ELi4ELi3EEES16_NST_INS5_IJS17_S1L_EEENS5_IJS1L_SC_EEEEEEENS4_39AutoVectorizingCopyWithAssumedAlignmentILi128EEENS4_14SM90_TMA_STOREES26_S28_S28_EEEvvEEEEvNT_6ParamsE,"ax",@progbits
	.align	128
.text._ZN7cutlass13device_kernelINS_4gemm6kernel13GemmUniversalIN4cute5tupleIJiiiiEEENS1_10collective13CollectiveMmaINS1_35MainloopSm100TmaUmmaWarpSpecializedILi4ELi2ELi4ENS5_IJNS4_1CILi2EEENSA_ILi1EEESC_EEEEENS5_IJNSA_ILi128EEENSA_ILi64EEENSA_ILi256EEEEEENS_10bfloat16_tENS5_IJlSC_lEEESJ_SK_NS4_8TiledMMAINS4_8MMA_AtomIJNS4_26SM100_MMA_F16BF16_2x1SM_SSISJ_SJ_fLi128ELi64ELNS4_4UMMA5MajorE0ELSP_0ELNSO_7ScaleInE0ELSQ_0EEEEEENS4_6LayoutINS5_IJSC_SC_SC_EEENS5_IJNSA_ILi0EEESV_SV_EEEEENS5_IJNS4_10UnderscoreESY_SY_EEEEENS4_18SM100_TMA_2SM_LOADENS4_14ComposedLayoutINS4_7SwizzleILi3ELi4ELi3EEENS4_18smem_ptr_flag_bitsILi16EEENST_INS5_IJNSA_ILi8EEESG_EEENS5_IJSG_SC_EEEEEEEvNS4_8identityES11_S1B_vS1C_EENS_8epilogue10collective18CollectiveEpilogueINS1E_23Sm100TmaWarpSpecializedILi3ELi2ELi16ELb1ELb0EEEJNS5_IJSG_SG_SH_EEENS5_IJNST_ISG_SC_EENST_INS5_IJNSA_ILi16EEESB_EEENS5_IJSC_NSA_ILi32EEEEEEEEEEESJ_SK_SJ_SK_NS1E_6fusion15FusionCallbacksIS1I_NS1R_17LinearCombinationISJ_fSJ_fLNS_15FloatRoundStyleE2EEES1J_S1Q_JEEENS4_5SM1004TMEM4LOAD26SM100_TMEM_LOAD_32dp32b16xENS4_13SM90_TMA_LOADENS12_INS13_ILi1ELi4ELi3EEES16_NST_INS5_IJS17_S1L_EEENS5_IJS1L_SC_EEEEEEENS4_39AutoVectorizingCopyWithAssumedAlignmentILi128EEENS4_14SM90_TMA_STOREES26_S28_S28_EEEvvEEEEvNT_6ParamsE:
        .type           _ZN7cutlass13device_kernelINS_4gemm6kernel13GemmUniversalIN4cute5tupleIJiiiiEEENS1_10collective13CollectiveMmaINS1_35MainloopSm100TmaUmmaWarpSpecializedILi4ELi2ELi4ENS5_IJNS4_1CILi2EEENSA_ILi1EEESC_EEEEENS5_IJNSA_ILi128EEENSA_ILi64EEENSA_ILi256EEEEEENS_10bfloat16_tENS5_IJlSC_lEEESJ_SK_NS4_8TiledMMAINS4_8MMA_AtomIJNS4_26SM100_MMA_F16BF16_2x1SM_SSISJ_SJ_fLi128ELi64ELNS4_4UMMA5MajorE0ELSP_0ELNSO_7ScaleInE0ELSQ_0EEEEEENS4_6LayoutINS5_IJSC_SC_SC_EEENS5_IJNSA_ILi0EEESV_SV_EEEEENS5_IJNS4_10UnderscoreESY_SY_EEEEENS4_18SM100_TMA_2SM_LOADENS4_14ComposedLayoutINS4_7SwizzleILi3ELi4ELi3EEENS4_18smem_ptr_flag_bitsILi16EEENST_INS5_IJNSA_ILi8EEESG_EEENS5_IJSG_SC_EEEEEEEvNS4_8identityES11_S1B_vS1C_EENS_8epilogue10collective18CollectiveEpilogueINS1E_23Sm100TmaWarpSpecializedILi3ELi2ELi16ELb1ELb0EEEJNS5_IJSG_SG_SH_EEENS5_IJNST_ISG_SC_EENST_INS5_IJNSA_ILi16EEESB_EEENS5_IJSC_NSA_ILi32EEEEEEEEEEESJ_SK_SJ_SK_NS1E_6fusion15FusionCallbacksIS1I_NS1R_17LinearCombinationISJ_fSJ_fLNS_15FloatRoundStyleE2EEES1J_S1Q_JEEENS4_5SM1004TMEM4LOAD26SM100_TMEM_LOAD_32dp32b16xENS4_13SM90_TMA_LOADENS12_INS13_ILi1ELi4ELi3EEES16_NST_INS5_IJS17_S1L_EEENS5_IJS1L_SC_EEEEEEENS4_39AutoVectorizingCopyWithAssumedAlignmentILi128EEENS4_14SM90_TMA_STOREES26_S28_S28_EEEvvEEEEvNT_6ParamsE,@function
        .size           _ZN7cutlass13device_kernelINS_4gemm6kernel13GemmUniversalIN4cute5tupleIJiiiiEEENS1_10collective13CollectiveMmaINS1_35MainloopSm100TmaUmmaWarpSpecializedILi4ELi2ELi4ENS5_IJNS4_1CILi2EEENSA_ILi1EEESC_EEEEENS5_IJNSA_ILi128EEENSA_ILi64EEENSA_ILi256EEEEEENS_10bfloat16_tENS5_IJlSC_lEEESJ_SK_NS4_8TiledMMAINS4_8MMA_AtomIJNS4_26SM100_MMA_F16BF16_2x1SM_SSISJ_SJ_fLi128ELi64ELNS4_4UMMA5MajorE0ELSP_0ELNSO_7ScaleInE0ELSQ_0EEEEEENS4_6LayoutINS5_IJSC_SC_SC_EEENS5_IJNSA_ILi0EEESV_SV_EEEEENS5_IJNS4_10UnderscoreESY_SY_EEEEENS4_18SM100_TMA_2SM_LOADENS4_14ComposedLayoutINS4_7SwizzleILi3ELi4ELi3EEENS4_18smem_ptr_flag_bitsILi16EEENST_INS5_IJNSA_ILi8EEESG_EEENS5_IJSG_SC_EEEEEEEvNS4_8identityES11_S1B_vS1C_EENS_8epilogue10collective18CollectiveEpilogueINS1E_23Sm100TmaWarpSpecializedILi3ELi2ELi16ELb1ELb0EEEJNS5_IJSG_SG_SH_EEENS5_IJNST_ISG_SC_EENST_INS5_IJNSA_ILi16EEESB_EEENS5_IJSC_NSA_ILi32EEEEEEEEEEESJ_SK_SJ_SK_NS1E_6fusion15FusionCallbacksIS1I_NS1R_17LinearCombinationISJ_fSJ_fLNS_15FloatRoundStyleE2EEES1J_S1Q_JEEENS4_5SM1004TMEM4LOAD26SM100_TMEM_LOAD_32dp32b16xENS4_13SM90_TMA_LOADENS12_INS13_ILi1ELi4ELi3EEES16_NST_INS5_IJS17_S1L_EEENS5_IJS1L_SC_EEEEEEENS4_39AutoVectorizingCopyWithAssumedAlignmentILi128EEENS4_14SM90_TMA_STOREES26_S28_S28_EEEvvEEEEvNT_6ParamsE,(.L_x_179 - _ZN7cutlass13device_kernelINS_4gemm6kernel13GemmUniversalIN4cute5tupleIJiiiiEEENS1_10collective13CollectiveMmaINS1_35MainloopSm100TmaUmmaWarpSpecializedILi4ELi2ELi4ENS5_IJNS4_1CILi2EEENSA_ILi1EEESC_EEEEENS5_IJNSA_ILi128EEENSA_ILi64EEENSA_ILi256EEEEEENS_10bfloat16_tENS5_IJlSC_lEEESJ_SK_NS4_8TiledMMAINS4_8MMA_AtomIJNS4_26SM100_MMA_F16BF16_2x1SM_SSISJ_SJ_fLi128ELi64ELNS4_4UMMA5MajorE0ELSP_0ELNSO_7ScaleInE0ELSQ_0EEEEEENS4_6LayoutINS5_IJSC_SC_SC_EEENS5_IJNSA_ILi0EEESV_SV_EEEEENS5_IJNS4_10UnderscoreESY_SY_EEEEENS4_18SM100_TMA_2SM_LOADENS4_14ComposedLayoutINS4_7SwizzleILi3ELi4ELi3EEENS4_18smem_ptr_flag_bitsILi16EEENST_INS5_IJNSA_ILi8EEESG_EEENS5_IJSG_SC_EEEEEEEvNS4_8identityES11_S1B_vS1C_EENS_8epilogue10collective18CollectiveEpilogueINS1E_23Sm100TmaWarpSpecializedILi3ELi2ELi16ELb1ELb0EEEJNS5_IJSG_SG_SH_EEENS5_IJNST_ISG_SC_EENST_INS5_IJNSA_ILi16EEESB_EEENS5_IJSC_NSA_ILi32EEEEEEEEEEESJ_SK_SJ_SK_NS1E_6fusion15FusionCallbacksIS1I_NS1R_17LinearCombinationISJ_fSJ_fLNS_15FloatRoundStyleE2EEES1J_S1Q_JEEENS4_5SM1004TMEM4LOAD26SM100_TMEM_LOAD_32dp32b16xENS4_13SM90_TMA_LOADENS12_INS13_ILi1ELi4ELi3EEES16_NST_INS5_IJS17_S1L_EEENS5_IJS1L_SC_EEEEEEENS4_39AutoVectorizingCopyWithAssumedAlignmentILi128EEENS4_14SM90_TMA_STOREES26_S28_S28_EEEvvEEEEvNT_6ParamsE)
        .other          _ZN7cutlass13device_kernelINS_4gemm6kernel13GemmUniversalIN4cute5tupleIJiiiiEEENS1_10collective13CollectiveMmaINS1_35MainloopSm100TmaUmmaWarpSpecializedILi4ELi2ELi4ENS5_IJNS4_1CILi2EEENSA_ILi1EEESC_EEEEENS5_IJNSA_ILi128EEENSA_ILi64EEENSA_ILi256EEEEEENS_10bfloat16_tENS5_IJlSC_lEEESJ_SK_NS4_8TiledMMAINS4_8MMA_AtomIJNS4_26SM100_MMA_F16BF16_2x1SM_SSISJ_SJ_fLi128ELi64ELNS4_4UMMA5MajorE0ELSP_0ELNSO_7ScaleInE0ELSQ_0EEEEEENS4_6LayoutINS5_IJSC_SC_SC_EEENS5_IJNSA_ILi0EEESV_SV_EEEEENS5_IJNS4_10UnderscoreESY_SY_EEEEENS4_18SM100_TMA_2SM_LOADENS4_14ComposedLayoutINS4_7SwizzleILi3ELi4ELi3EEENS4_18smem_ptr_flag_bitsILi16EEENST_INS5_IJNSA_ILi8EEESG_EEENS5_IJSG_SC_EEEEEEEvNS4_8identityES11_S1B_vS1C_EENS_8epilogue10collective18CollectiveEpilogueINS1E_23Sm100TmaWarpSpecializedILi3ELi2ELi16ELb1ELb0EEEJNS5_IJSG_SG_SH_EEENS5_IJNST_ISG_SC_EENST_INS5_IJNSA_ILi16EEESB_EEENS5_IJSC_NSA_ILi32EEEEEEEEEEESJ_SK_SJ_SK_NS1E_6fusion15FusionCallbacksIS1I_NS1R_17LinearCombinationISJ_fSJ_fLNS_15FloatRoundStyleE2EEES1J_S1Q_JEEENS4_5SM1004TMEM4LOAD26SM100_TMEM_LOAD_32dp32b16xENS4_13SM90_TMA_LOADENS12_INS13_ILi1ELi4ELi3EEES16_NST_INS5_IJS17_S1L_EEENS5_IJS1L_SC_EEEEEEENS4_39AutoVectorizingCopyWithAssumedAlignmentILi128EEENS4_14SM90_TMA_STOREES26_S28_S28_EEEvvEEEEvNT_6ParamsE,@"STO_CUDA_ENTRY STV_DEFAULT"
_ZN7cutlass13device_kernelINS_4gemm6kernel13GemmUniversalIN4cute5tupleIJiiiiEEENS1_10collective13CollectiveMmaINS1_35MainloopSm100TmaUmmaWarpSpecializedILi4ELi2ELi4ENS5_IJNS4_1CILi2EEENSA_ILi1EEESC_EEEEENS5_IJNSA_ILi128EEENSA_ILi64EEENSA_ILi256EEEEEENS_10bfloat16_tENS5_IJlSC_lEEESJ_SK_NS4_8TiledMMAINS4_8MMA_AtomIJNS4_26SM100_MMA_F16BF16_2x1SM_SSISJ_SJ_fLi128ELi64ELNS4_4UMMA5MajorE0ELSP_0ELNSO_7ScaleInE0ELSQ_0EEEEEENS4_6LayoutINS5_IJSC_SC_SC_EEENS5_IJNSA_ILi0EEESV_SV_EEEEENS5_IJNS4_10UnderscoreESY_SY_EEEEENS4_18SM100_TMA_2SM_LOADENS4_14ComposedLayoutINS4_7SwizzleILi3ELi4ELi3EEENS4_18smem_ptr_flag_bitsILi16EEENST_INS5_IJNSA_ILi8EEESG_EEENS5_IJSG_SC_EEEEEEEvNS4_8identityES11_S1B_vS1C_EENS_8epilogue10collective18CollectiveEpilogueINS1E_23Sm100TmaWarpSpecializedILi3ELi2ELi16ELb1ELb0EEEJNS5_IJSG_SG_SH_EEENS5_IJNST_ISG_SC_EENST_INS5_IJNSA_ILi16EEESB_EEENS5_IJSC_NSA_ILi32EEEEEEEEEEESJ_SK_SJ_SK_NS1E_6fusion15FusionCallbacksIS1I_NS1R_17LinearCombinationISJ_fSJ_fLNS_15FloatRoundStyleE2EEES1J_S1Q_JEEENS4_5SM1004TMEM4LOAD26SM100_TMEM_LOAD_32dp32b16xENS4_13SM90_TMA_LOADENS12_INS13_ILi1ELi4ELi3EEES16_NST_INS5_IJS17_S1L_EEENS5_IJS1L_SC_EEEEEEENS4_39AutoVectorizingCopyWithAssumedAlignmentILi128EEENS4_14SM90_TMA_STOREES26_S28_S28_EEEvvEEEEvNT_6ParamsE:
[----:B------:R-:W1:Y:S01]  /*0000*/  LDC R1, c[0x0][0x37c] ;  /* 0x0000df00ff017b82 */ /* 0x000e620000000800 */
[----:B------:R-:W2:Y:S01]  /*0010*/  S2R R74, SR_TID.X ;  /* 0x00000000004a7919 */ /* 0x000ea20000002100 */
[----:B------:R-:W3:Y:S06]  /*0020*/  LDCU.64 UR8, c[0x0][0x890] ;  /* 0x00011200ff0877ac */ /* 0x000eec0008000a00 */
[----:B------:R-:W4:Y:S01]  /*0030*/  S2UR UR47, SR_CgaCtaId ;  /* 0x00000000002f79c3 */ /* 0x000f220000008800 */
[----:B------:R-:W-:Y:S02]  /*0040*/  PRMT R59, RZ, 0x7610, R59 ;  /* 0x00007610ff3b7816 */ /* 0x000fe4000000003b */
[----:B------:R-:W-:Y:S01]  /*0050*/  ELECT P1, URZ, PT ;  /* 0x0000000000ff782f */ /* 0x000fe20003820000 */
[----:B------:R-:W1:Y:S01]  /*0060*/  LDCU.64 UR56, c[0x0][0x358] ;  /* 0x00006b00ff3877ac */ /* 0x000e620008000a00 */
[----:B---3--:R-:W-:-:S04]  /*0070*/  UISETP.NE.U32.AND UP0, UPT, UR8, URZ, UPT ;  /* 0x000000ff0800728c */ /* 0x008fc8000bf05070 */
[----:B------:R-:W-:Y:S02]  /*0080*/  UISETP.NE.AND.EX UP0, UPT, UR9, URZ, UPT, UP0 ;  /* 0x000000ff0900728c */ /* 0x000fe4000bf05300 */
[----:B----4-:R-:W-:Y:S02]  /*0090*/  ULOP3.LUT UR5, UR47, 0x1, URZ, 0xc0, !UPT ;  /* 0x000000012f057892 */ /* 0x010fe4000f8ec0ff */
[----:B------:R-:W-:Y:S01]  /*00a0*/  ULOP3.LUT UR4, UR47, 0x1, URZ, 0x3c, !UPT ;  /* 0x000000012f047892 */ /* 0x000fe2000f8e3cff */
[----:B--2---:R-:W-:-:S03]  /*00b0*/  SHF.R.U32.HI R70, RZ, 0x5, R74 ;  /* 0x00000005ff467819 */ /* 0x004fc6000001164a */
[----:B------:R-:W-:Y:S02]  /*00c0*/  IMAD.U32 R12, RZ, RZ, UR5 ;  /* 0x00000005ff0c7e24 */ /* 0x000fe4000f8e00ff */
[----:B------:R-:W-:Y:S01]  /*00d0*/  IMAD.U32 R9, RZ, RZ, UR4 ;  /* 0x00000004ff097e24 */ /* 0x000fe2000f8e00ff */
[----:B------:R-:W2:Y:S02]  /*00e0*/  SHFL.IDX PT, R0, R70, RZ, 0x1f ;  /* 0x00001fff46007589 */ /* 0x000ea400000e0000 */
[----:B--2---:R-:W-:Y:S01]  /*00f0*/  R2UR UR10, R0 ;  /* 0x00000000000a72ca */ /* 0x004fe200000e0000 */
[----:B-1----:R-:W-:-:S14]  /*0100*/  BRA.U UP0, `(.L_x_0) ;  /* 0x00000001002c7547 */ /* 0x002fdc000b800000 */
[----:B------:R-:W1:Y:S02]  /*0110*/  LDCU.64 UR4, c[0x0][0x888] ;  /* 0x00011100ff0477ac */ /* 0x000e640008000a00 */
[----:B-1----:R-:W-:-:S04]  /*0120*/  UISETP.NE.U32.AND UP0, UPT, UR4, URZ, UPT ;  /* 0x000000ff0400728c */ /* 0x002fc8000bf05070 */
[----:B------:R-:W-:-:S09]  /*0130*/  UISETP.NE.AND.EX UP0, UPT, UR5, URZ, UPT, UP0 ;  /* 0x000000ff0500728c */ /* 0x000fd2000bf05300 */
[----:B------:R-:W-:Y:S05]  /*0140*/  BRA.U !UP0, `(.L_x_1) ;  /* 0x0000000108107547 */ /* 0x000fea000b800000 */
[----:B------:R-:W1:Y:S02]  /*0150*/  LDC.64 R2, c[0x0][0x888] ;  /* 0x00022200ff027b82 */ /* 0x000e640000000a00 */
[----:B-1----:R1:W5:Y:S01]  /*0160*/  LDG.E R35, desc[UR56][R2.64] ;  /* 0x0000003802237981 */ /* 0x002362000c1e1900 */
[----:B------:R-:W-:Y:S01]  /*0170*/  HFMA2 R59, -RZ, RZ, 0, 5.9604644775390625e-08 ;  /* 0x00000001ff3b7431 */ /* 0x000fe200000001ff */
[----:B------:R-:W-:Y:S05]  /*0180*/  BRA `(.L_x_0) ;  /* 0x00000000000c7947 */ /* 0x000fea0003800000 */
.L_x_1:
[----:B------:R-:W1:Y:S01]  /*0190*/  LDCU UR4, c[0x0][0x880] ;  /* 0x00011000ff0477ac */ /* 0x000e620008000800 */
[----:B------:R-:W-:Y:S01]  /*01a0*/  HFMA2 R59, -RZ, RZ, 0, 5.9604644775390625e-08 ;  /* 0x00000001ff3b7431 */ /* 0x000fe200000001ff */
[----:B-1----:R-:W-:-:S07]  /*01b0*/  MOV R35, UR4 ;  /* 0x0000000400237c02 */ /* 0x002fce0008000f00 */
.L_x_0:
[----:B------:R-:W2:Y:S02]  /*01c0*/  LDCU.64 UR4, c[0x0][0x8b0] ;  /* 0x00011600ff0477ac */ /* 0x000ea40008000a00 */
[----:B--2---:R-:W-:-:S04]  /*01d0*/  UISETP.NE.U32.AND UP0, UPT, UR4, URZ, UPT ;  /* 0x000000ff0400728c */ /* 0x004fc8000bf05070 */
[----:B------:R-:W-:-:S09]  /*01e0*/  UISETP.NE.AND.EX UP0, UPT, UR5, URZ, UPT, UP0 ;  /* 0x000000ff0500728c */ /* 0x000fd2000bf05300 */
[----:B------:R-:W-:Y:S05]  /*01f0*/  BRA.U UP0, `(.L_x_2) ;  /* 0x0000000100247547 */ /* 0x000fea000b800000 */
[----:B------:R-:W2:Y:S02]  /*0200*/  LDCU.64 UR4, c[0x0][0x8a8] ;  /* 0x00011500ff0477ac */ /* 0x000ea40008000a00 */
[----:B--2---:R-:W-:-:S04]  /*0210*/  UISETP.NE.U32.AND UP0, UPT, UR4, URZ, UPT ;  /* 0x000000ff0400728c */ /* 0x004fc8000bf05070 */
[----:B------:R-:W-:-:S09]  /*0220*/  UISETP.NE.AND.EX UP0, UPT, UR5, URZ, UPT, UP0 ;  /* 0x000000ff0500728c */ /* 0x000fd2000bf05300 */
[----:B------:R-:W-:Y:S05]  /*0230*/  BRA.U !UP0, `(.L_x_3) ;  /* 0x00000001080c7547 */ /* 0x000fea000b800000 */
[----:B------:R-:W2:Y:S02]  /*0240*/  LDC.64 R32, c[0x0][0x8a8] ;  /* 0x00022a00ff207b82 */ /* 0x000ea40000000a00 */
[----:B--2---:R2:W5:Y:S01]  /*0250*/  LDG.E R32, desc[UR56][R32.64] ;  /* 0x0000003820207981 */ /* 0x004562000c1e1900 */
[----:B------:R-:W-:Y:S05]  /*0260*/  BRA `(.L_x_2) ;  /* 0x0000000000087947 */ /* 0x000fea0003800000 */
.L_x_3:
[----:B------:R-:W2:Y:S02]  /*0270*/  LDCU UR4, c[0x0][0x8a0] ;  /* 0x00011400ff0477ac */ /* 0x000ea40008000800 */
[----:B--2---:R-:W-:Y:S02]  /*0280*/  MOV R32, UR4 ;  /* 0x0000000400207c02 */ /* 0x004fe40008000f00 */
.L_x_2:
[----:B------:R-:W-:Y:S01]  /*0290*/  IMAD.U32 R0, RZ, RZ, UR10 ;  /* 0x0000000aff007e24 */ /* 0x000fe2000f8e00ff */
[----:B------:R-:W-:Y:S04]  /*02a0*/  BSSY.RECONVERGENT B0, `(.L_x_4) ;  /* 0x000000c000007945 */ /* 0x000fe80003800200 */
[C---:B------:R-:W-:Y:S02]  /*02b0*/  ISETP.NE.OR P2, PT, R0.reuse, 0x1, !P1 ;  /* 0x000000010000780c */ /* 0x040fe40004f45670 */
[----:B------:R-:W-:-:S11]  /*02c0*/  ISETP.NE.OR P0, PT, R0, 0x3, !P1 ;  /* 0x000000030000780c */ /* 0x000fd60004f05670 */
[----:B------:R-:W-:Y:S05]  /*02d0*/  @P2 BRA `(.L_x_5) ;  /* 0x0000000000202947 */ /* 0x000fea0003800000 */
[----:B------:R-:W3:Y:S02]  /*02e0*/  LDCU.64 UR4, c[0x0][0x348] ;  /* 0x00006900ff0477ac */ /* 0x000ee40008000a00 */
[----:B---3--:R-:W-:Y:S02]  /*02f0*/  UIADD3 UR6, UP1, UPT, UR4, 0x80, URZ ;  /* 0x0000008004067890 */ /* 0x008fe4000ff3e0ff */
[----:B------:R-:W-:Y:S02]  /*0300*/  UIADD3 UR4, UP0, UPT, UR4, 0x180, URZ ;  /* 0x0000018004047890 */ /* 0x000fe4000ff1e0ff */
[----:B------:R-:W-:Y:S02]  /*0310*/  UIADD3.X UR7, UPT, UPT, URZ, UR5, URZ, UP1, !UPT ;  /* 0x00000005ff077290 */ /* 0x000fe40008ffe4ff */
[----:B------:R-:W-:-:S07]  /*0320*/  UIADD3.X UR5, UPT, UPT, URZ, UR5, URZ, UP0, !UPT ;  /* 0x00000005ff057290 */ /* 0x000fce00087fe4ff */
[----:B------:R3:W-:Y:S02]  /*0330*/  UTMACCTL.PF [UR6] ;  /* 0x00000000060079b9 */ /* 0x0007e40008040000 */
[----:B------:R3:W-:Y:S02]  /*0340*/  UTMACCTL.PF [UR4] ;  /* 0x00000000040079b9 */ /* 0x0007e40008040000 */
[----:B---3--:R-:W-:Y:S01]  /*0350*/  NOP ;  /* 0x0000000000007918 */ /* 0x008fe20000000000 */
.L_x_5:
[----:B------:R-:W-:Y:S05]  /*0360*/  BSYNC.RECONVERGENT B0 ;  /* 0x0000000000007941 */ /* 0x000fea0003800200 */
.L_x_4:
[----:B------:R-:W-:Y:S04]  /*0370*/  BSSY.RECONVERGENT B0, `(.L_x_6) ;  /* 0x000000a000007945 */ /* 0x000fe80003800200 */
        /* <DEDUP_REMOVED lines=9> */
.L_x_7:
[----:B------:R-:W-:Y:S05]  /*0410*/  BSYNC.RECONVERGENT B0 ;  /* 0x0000000000007941 */ /* 0x000fea0003800200 */
.L_x_6:
[----:B------:R-:W3:Y:S01]  /*0420*/  LDCU.64 UR4, c[0x0][0x888] ;  /* 0x00011100ff0477ac */ /* 0x000ee20008000a00 */
[----:B------:R-:W-:Y:S02]  /*0430*/  UISETP.EQ.U32.AND UP1, UPT, UR8, URZ, UPT ;  /* 0x000000ff0800728c */ /* 0x000fe4000bf22070 */
[----:B------:R-:W-:Y:S02]  /*0440*/  UPLOP3.LUT UP5, UPT, UPT, UPT, UPT, 0x80, 0x8 ;  /* 0x000000000008789c */ /* 0x000fe40003faf070 */
[----:B---3--:R-:W-:-:S04]  /*0450*/  UISETP.NE.U32.AND UP0, UPT, UR4, URZ, UPT ;  /* 0x000000ff0400728c */ /* 0x008fc8000bf05070 */
[----:B------:R-:W-:-:S04]  /*0460*/  UISETP.NE.AND.EX UP0, UPT, UR5, URZ, UPT, UP0 ;  /* 0x000000ff0500728c */ /* 0x000fc8000bf05300 */
[----:B------:R-:W-:-:S04]  /*0470*/  UISETP.EQ.OR.EX UP2, UPT, UR9, URZ, !UP0, UP1 ;  /* 0x000000ff0900728c */ /* 0x000fc8000c742710 */
[----:B------:R-:W-:-:S05]  /*0480*/  UP2UR UR53, UPR, URZ, 0x4 ;  /* 0x00000004ff357883 */ /* 0x000fca0008000000 */
[----:B------:R-:W-:Y:S07]  /*0490*/  BRA.U !UP2, `(.L_x_8) ;  /* 0x000000010a207547 */ /* 0x000fee000b800000 */
[----:B------:R-:W-:Y:S01]  /*04a0*/  UISETP.NE.U32.AND UP2, UPT, UR8, URZ, UPT ;  /* 0x000000ff0800728c */ /* 0x000fe2000bf45070 */
[----:B-----5:R-:W-:Y:S01]  /*04b0*/  FSETP.NEU.AND P0, PT, R35, RZ, PT ;  /* 0x000000ff2300720b */ /* 0x020fe20003f0d000 */
[----:B------:R-:W-:Y:S02]  /*04c0*/  USEL UR4, URZ, 0xffffffff, UP0 ;  /* 0xffffffffff047887 */ /* 0x000fe40008000000 */
[----:B------:R-:W-:-:S10]  /*04d0*/  UISETP.NE.AND.EX UP2, UPT, UR9, URZ, UPT, UP2 ;  /* 0x000000ff0900728c */ /* 0x000fd4000bf45320 */
[----:B------:R-:W-:Y:S01]  /*04e0*/  VOTEU.ANY UP1, P0 ;  /* 0x0000000000ff7886 */ /* 0x000fe20000020100 */
[----:B------:R-:W-:-:S04]  /*04f0*/  @!UP2 USEL UR4, URZ, 0xffffffff, UP1 ;  /* 0xffffffffff04a887 */ /* 0x000fc80008800000 */
[----:B------:R-:W-:-:S04]  /*0500*/  ULOP3.LUT UR4, UR4, 0x1, URZ, 0xc0, !UPT ;  /* 0x0000000104047892 */ /* 0x000fc8000f8ec0ff */
[----:B------:R-:W-:-:S11]  /*0510*/  UISETP.NE.U32.AND UP5, UPT, UR4, 0x1, UPT ;  /* 0x000000010400788c */ /* 0x000fd6000bfa5070 */
.L_x_8:
[----:B------:R-:W3:Y:S01]  /*0520*/  SHFL.IDX PT, R0, R70, RZ, 0x1f ;  /* 0x00001fff46007589 */ /* 0x000ee200000e0000 */
[----:B------:R-:W-:Y:S01]  /*0530*/  R2UR UR4, R12 ;  /* 0x000000000c0472ca */ /* 0x000fe200000e0000 */
[----:B------:R-:W-:-:S04]  /*0540*/  UISETP.NE.AND UP1, UPT, UR10, 0x2, UPT ;  /* 0x000000020a00788c */ /* 0x000fc8000bf25270 */
[----:B------:R-:W-:-:S08]  /*0550*/  USEL UR37, URZ, 0x1, UP1 ;  /* 0x00000001ff257887 */ /* 0x000fd00008800000 */
[----:B------:R-:W-:-:S06]  /*0560*/  UISETP.EQ.AND UP2, UPT, UR4, URZ, !UP1 ;  /* 0x000000ff0400728c */ /* 0x000fcc000cf42270 */
[----:B------:R-:W-:Y:S02]  /*0570*/  PLOP3.LUT P5, PT, P1, PT, UP2, 0x80, 0x8 ;  /* 0x000000000008781c */ /* 0x000fe40000faf028 */
[----:B---3--:R-:W-:-:S13]  /*0580*/  ISETP.NE.AND P0, PT, R0, RZ, PT ;  /* 0x000000ff0000720c */ /* 0x008fda0003f05270 */
[----:B------:R-:W-:Y:S05]  /*0590*/  @P0 BRA `(.L_x_9) ;  /* 0x0000000000440947 */ /* 0x000fea0003800000 */
[----:B------:R-:W-:Y:S01]  /*05a0*/  UMOV UR4, 0x400 ;  /* 0x0000040000047882 */ /* 0x000fe20000000000 */
[----:B------:R-:W-:Y:S01]  /*05b0*/  UMOV UR6, 0x1 ;  /* 0x0000000100067882 */ /* 0x000fe20000000000 */
[----:B------:R-:W-:Y:S02]  /*05c0*/  ULEA UR4, UR47, UR4, 0x18 ;  /* 0x000000042f047291 */ /* 0x000fe4000f8ec0ff */
[----:B------:R-:W-:-:S04]  /*05d0*/  UIADD3 UR6, UPT, UPT, -UR6, 0x100000, URZ ;  /* 0x0010000006067890 */ /* 0x000fc8000fffe1ff */
[----:B------:R-:W-:Y:S02]  /*05e0*/  USHF.L.U32 UR7, UR6, 0xb, URZ ;  /* 0x0000000b06077899 */ /* 0x000fe400080006ff */
[----:B------:R-:W-:Y:S01]  /*05f0*/  USHF.L.U32 UR6, UR6, 0x1, URZ ;  /* 0x0000000106067899 */ /* 0x000fe200080006ff */
[----:B------:R-:W-:Y:S01]  /*0600*/  ELECT P0, URZ, PT ;  /* 0x0000000000ff782f */ /* 0x000fe20003800000 */
[----:B------:R-:W3:Y:S10]  /*0610*/  FENCE.VIEW.ASYNC.S ;  /* 0x00000000000073c6 */ /* 0x000ef40000000000 */
[----:B---3--:R3:W4:Y:S01]  /*0620*/  SYNCS.EXCH.64 URZ, [UR4], UR6 ;  /* 0x0000000604ff75b2 */ /* 0x0087220008000100 */
[----:B------:R3:W1:Y:S01]  /*0630*/  SYNCS.EXCH.64 URZ, [UR4+0x20], UR6 ;  /* 0x0000200604ff75b2 */ /* 0x0006620008000100 */
[----:B------:R3:W1:Y:S01]  /*0640*/  SYNCS.EXCH.64 URZ, [UR4+0x8], UR6 ;  /* 0x0000080604ff75b2 */ /* 0x0006620008000100 */
[----:B------:R3:W1:Y:S01]  /*0650*/  SYNCS.EXCH.64 URZ, [UR4+0x28], UR6 ;  /* 0x0000280604ff75b2 */ /* 0x0006620008000100 */
[----:B------:R3:W1:Y:S01]  /*0660*/  SYNCS.EXCH.64 URZ, [UR4+0x10], UR6 ;  /* 0x0000100604ff75b2 */ /* 0x0006620008000100 */
[----:B------:R3:W1:Y:S01]  /*0670*/  SYNCS.EXCH.64 URZ, [UR4+0x30], UR6 ;  /* 0x0000300604ff75b2 */ /* 0x0006620008000100 */
[----:B------:R3:W1:Y:S01]  /*0680*/  SYNCS.EXCH.64 URZ, [UR4+0x18], UR6 ;  /* 0x0000180604ff75b2 */ /* 0x0006620008000100 */
[----:B------:R3:W1:Y:S01]  /*0690*/  SYNCS.EXCH.64 URZ, [UR4+0x38], UR6 ;  /* 0x0000380604ff75b2 */ /* 0x0006620008000100 */
[----:B------:R-:W-:Y:S01]  /*06a0*/  NOP ;  /* 0x0000000000007918 */ /* 0x000fe20000000000 */
.L_x_9:
[----:B------:R-:W2:Y:S01]  /*06b0*/  SHFL.IDX PT, R0, R70, RZ, 0x1f ;  /* 0x00001fff46007589 */ /* 0x000ea200000e0000 */
[----:B------:R-:W-:Y:S01]  /*06c0*/  NOP ;  /* 0x0000000000007918 */ /* 0x000fe20000000000 */
[----:B--2---:R-:W-:-:S13]  /*06d0*/  ISETP.NE.AND P0, PT, R0, 0x1, PT ;  /* 0x000000010000780c */ /* 0x004fda0003f05270 */
[----:B------:R-:W-:Y:S05]  /*06e0*/  @P0 BRA `(.L_x_10) ;  /* 0x00000000004c0947 */ /* 0x000fea0003800000 */
[----:B---3--:R-:W-:Y:S01]  /*06f0*/  UMOV UR4, 0x400 ;  /* 0x0000040000047882 */ /* 0x008fe20000000000 */
[----:B------:R-:W-:Y:S01]  /*0700*/  UMOV UR8, 0x20 ;  /* 0x0000002000087882 */ /* 0x000fe20000000000 */
[----:B------:R-:W-:Y:S01]  /*0710*/  UMOV UR6, 0x80 ;  /* 0x0000008000067882 */ /* 0x000fe20000000000 */
[----:B------:R-:W-:Y:S02]  /*0720*/  ULEA UR4, UR47, UR4, 0x18 ;  /* 0x000000042f047291 */ /* 0x000fe4000f8ec0ff */
[----:B------:R-:W-:-:S04]  /*0730*/  UIADD3 UR8, UPT, UPT, -UR8, 0x100000, URZ ;  /* 0x0010000008087890 */ /* 0x000fc8000fffe1ff */
[----:B------:R-:W-:Y:S02]  /*0740*/  USHF.L.U32 UR9, UR8, 0xb, URZ ;  /* 0x0000000b08097899 */ /* 0x000fe400080006ff */
[----:B------:R-:W-:Y:S02]  /*0750*/  USHF.L.U32 UR8, UR8, 0x1, URZ ;  /* 0x0000000108087899 */ /* 0x000fe400080006ff */
[----:B------:R-:W-:-:S04]  /*0760*/  UIADD3 UR6, UPT, UPT, -UR6, 0x100000, URZ ;  /* 0x0010000006067890 */ /* 0x000fc8000fffe1ff */
[----:B------:R-:W-:Y:S02]  /*0770*/  USHF.L.U32 UR7, UR6, 0xb, URZ ;  /* 0x0000000b06077899 */ /* 0x000fe400080006ff */
[----:B------:R-:W-:Y:S01]  /*0780*/  USHF.L.U32 UR6, UR6, 0x1, URZ ;  /* 0x0000000106067899 */ /* 0x000fe200080006ff */
[----:B------:R-:W-:Y:S01]  /*0790*/  ELECT P0, URZ, PT ;  /* 0x0000000000ff782f */ /* 0x000fe20003800000 */
[----:B------:R-:W2:Y:S02]  /*07a0*/  FENCE.VIEW.ASYNC.S ;  /* 0x00000000000073c6 */ /* 0x000ea40000000000 */
[----:B--2---:R2:W3:Y:S08]  /*07b0*/  SYNCS.EXCH.64 URZ, [UR4+0x40], UR8 ;  /* 0x0000400804ff75b2 */ /* 0x0044f00008000100 */
[----:B------:R2:W1:Y:S01]  /*07c0*/  SYNCS.EXCH.64 URZ, [UR4+0x58], UR6 ;  /* 0x0000580604ff75b2 */ /* 0x0004620008000100 */
[----:B------:R2:W1:Y:S01]  /*07d0*/  SYNCS.EXCH.64 URZ, [UR4+0x48], UR8 ;  /* 0x0000480804ff75b2 */ /* 0x0004620008000100 */
[----:B------:R2:W1:Y:S01]  /*07e0*/  SYNCS.EXCH.64 URZ, [UR4+0x60], UR6 ;  /* 0x0000600604ff75b2 */ /* 0x0004620008000100 */
[----:B------:R2:W1:Y:S01]  /*07f0*/  SYNCS.EXCH.64 URZ, [UR4+0x50], UR8 ;  /* 0x0000500804ff75b2 */ /* 0x0004620008000100 */
[----:B------:R2:W1:Y:S01]  /*0800*/  SYNCS.EXCH.64 URZ, [UR4+0x68], UR6 ;  /* 0x0000680604ff75b2 */ /* 0x0004620008000100 */
[----:B------:R-:W-:Y:S01]  /*0810*/  NOP ;  /* 0x0000000000007918 */ /* 0x000fe20000000000 */
.L_x_10:
[----:B------:R-:W4:Y:S01]  /*0820*/  SHFL.IDX PT, R0, R70, RZ, 0x1f ;  /* 0x00001fff46007589 */ /* 0x000f2200000e0000 */
[----:B------:R-:W-:Y:S01]  /*0830*/  NOP ;  /* 0x0000000000007918 */ /* 0x000fe20000000000 */
[----:B----4-:R-:W-:-:S13]  /*0840*/  ISETP.NE.AND P0, PT, R0, 0x3, PT ;  /* 0x000000030000780c */ /* 0x010fda0003f05270 */
[----:B------:R-:W-:Y:S05]  /*0850*/  @P0 BRA `(.L_x_11) ;  /* 0x00000000002c0947 */ /* 0x000fea0003800000 */
[----:B--23--:R-:W-:Y:S01]  /*0860*/  UMOV UR6, 0x400 ;  /* 0x0000040000067882 */ /* 0x00cfe20000000000 */
[----:B------:R-:W-:Y:S01]  /*0870*/  UMOV UR4, 0x20 ;  /* 0x0000002000047882 */ /* 0x000fe20000000000 */
[----:B------:R-:W-:Y:S02]  /*0880*/  ULEA UR6, UR47, UR6, 0x18 ;  /* 0x000000062f067291 */ /* 0x000fe4000f8ec0ff */
[----:B------:R-:W-:-:S04]  /*0890*/  UIADD3 UR4, UPT, UPT, -UR4, 0x100000, URZ ;  /* 0x0010000004047890 */ /* 0x000fc8000fffe1ff */
[----:B------:R-:W-:Y:S02]  /*08a0*/  USHF.L.U32 UR5, UR4, 0xb, URZ ;  /* 0x0000000b04057899 */ /* 0x000fe400080006ff */
[----:B------:R-:W-:Y:S01]  /*08b0*/  USHF.L.U32 UR4, UR4, 0x1, URZ ;  /* 0x0000000104047899 */ /* 0x000fe200080006ff */
[----:B------:R-:W-:Y:S01]  /*08c0*/  ELECT P0, URZ, PT ;  /* 0x0000000000ff782f */ /* 0x000fe20003800000 */
[----:B------:R-:W2:Y:S10]  /*08d0*/  FENCE.VIEW.ASYNC.S ;  /* 0x00000000000073c6 */ /* 0x000eb40000000000 */
[----:B--2---:R4:W2:Y:S01]  /*08e0*/  SYNCS.EXCH.64 URZ, [UR6+0x70], UR4 ;  /* 0x0000700406ff75b2 */ /* 0x0048a20008000100 */
[----:B------:R4:W3:Y:S02]  /*08f0*/  SYNCS.EXCH.64 URZ, [UR6+0x78], UR4 ;  /* 0x0000780406ff75b2 */ /* 0x0008e40008000100 */
[----:B----4-:R-:W-:Y:S01]  /*0900*/  NOP ;  /* 0x0000000000007918 */ /* 0x010fe20000000000 */
.L_x_11:
[----:B------:R-:W4:Y:S01]  /*0910*/  SHFL.IDX PT, R0, R70, RZ, 0x1f ;  /* 0x00001fff46007589 */ /* 0x000f2200000e0000 */
[----:B------:R-:W-:Y:S01]  /*0920*/  NOP ;  /* 0x0000000000007918 */ /* 0x000fe20000000000 */
[----:B----4-:R-:W-:-:S13]  /*0930*/  ISETP.NE.AND P0, PT, R0, 0x4, PT ;  /* 0x000000040000780c */ /* 0x010fda0003f05270 */
[----:B------:R-:W-:Y:S05]  /*0940*/  @P0 BRA `(.L_x_12) ;  /* 0x0000000000480947 */ /* 0x000fea0003800000 */
[----:B--23--:R-:W-:Y:S01]  /*0950*/  UMOV UR4, 0x1e0 ;  /* 0x000001e000047882 */ /* 0x00cfe20000000000 */
[----:B------:R-:W-:Y:S01]  /*0960*/  UMOV UR6, 0x400 ;  /* 0x0000040000067882 */ /* 0x000fe20000000000 */
[----:B------:R-:W-:Y:S01]  /*0970*/  USEL UR4, UR4, 0x1a0, UP5 ;  /* 0x000001a004047887 */ /* 0x000fe2000a800000 */
        /* <DEDUP_REMOVED lines=10> */
[----:B--2---:R4:W2:Y:S08]  /*0a20*/  SYNCS.EXCH.64 URZ, [UR6+0x80], UR8 ;  /* 0x0000800806ff75b2 */ /* 0x0048b00008000100 */
[----:B------:R4:W3:Y:S01]  /*0a30*/  SYNCS.EXCH.64 URZ, [UR6+0x90], UR4 ;  /* 0x0000900406ff75b2 */ /* 0x0008e20008000100 */
[----:B------:R4:W1:Y:S01]  /*0a40*/  SYNCS.EXCH.64 URZ, [UR6+0x88], UR8 ;  /* 0x0000880806ff75b2 */ /* 0x0008620008000100 */
[----:B------:R4:W1:Y:S02]  /*0a50*/  SYNCS.EXCH.64 URZ, [UR6+0x98], UR4 ;  /* 0x0000980406ff75b2 */ /* 0x0008640008000100 */
[----:B----4-:R-:W-:Y:S01]  /*0a60*/  NOP ;  /* 0x0000000000007918 */ /* 0x010fe20000000000 */
.L_x_12:
[----:B------:R-:W4:Y:S01]  /*0a70*/  SHFL.IDX PT, R0, R70, RZ, 0x1f ;  /* 0x00001fff46007589 */ /* 0x000f2200000e0000 */
[----:B------:R-:W-:Y:S01]  /*0a80*/  NOP ;  /* 0x0000000000007918 */ /* 0x000fe20000000000 */
[----:B----4-:R-:W-:-:S13]  /*0a90*/  ISETP.NE.AND P0, PT, R0, 0x5, PT ;  /* 0x000000050000780c */ /* 0x010fda0003f05270 */
[----:B------:R-:W-:Y:S05]  /*0aa0*/  @P0 BRA `(.L_x_13) ;  /* 0x0000000000540947 */ /* 0x000fea0003800000 */
[----:B--23--:R-:W-:Y:S01]  /*0ab0*/  UMOV UR4, 0x400 ;  /* 0x0000040000047882 */ /* 0x00cfe20000000000 */
        /* <DEDUP_REMOVED lines=14> */
[----:B------:R4:W1:Y:S01]  /*0ba0*/  SYNCS.EXCH.64 URZ, [UR4+0xc8], UR8 ;  /* 0x0000c80804ff75b2 */ /* 0x0008620008000100 */
[----:B------:R4:W1:Y:S01]  /*0bb0*/  SYNCS.EXCH.64 URZ, [UR4+0xb0], UR6 ;  /* 0x0000b00604ff75b2 */ /* 0x0008620008000100 */
[----:B------:R4:W1:Y:S01]  /*0bc0*/  SYNCS.EXCH.64 URZ, [UR4+0xd0], UR8 ;  /* 0x0000d00804ff75b2 */ /* 0x0008620008000100 */
[----:B------:R4:W1:Y:S01]  /*0bd0*/  SYNCS.EXCH.64 URZ, [UR4+0xb8], UR6 ;  /* 0x0000b80604ff75b2 */ /* 0x0008620008000100 */
[----:B------:R4:W1:Y:S02]  /*0be0*/  SYNCS.EXCH.64 URZ, [UR4+0xd8], UR8 ;  /* 0x0000d80804ff75b2 */ /* 0x0008640008000100 */
[----:B----4-:R-:W-:Y:S01]  /*0bf0*/  NOP ;  /* 0x0000000000007918 */ /* 0x010fe20000000000 */
.L_x_13:
[----:B------:R-:W4:Y:S01]  /*0c00*/  SHFL.IDX PT, R0, R70, RZ, 0x1f ;  /* 0x00001fff46007589 */ /* 0x000f2200000e0000 */
[----:B------:R-:W-:Y:S01]  /*0c10*/  ISETP.NE.OR P1, PT, RZ, UR10, !P1 ;  /* 0x0000000aff007c0c */ /* 0x000fe2000cf25670 */
        /* <DEDUP_REMOVED lines=12> */
[----:B------:R4:W3:Y:S01]  /*0ce0*/  SYNCS.EXCH.64 URZ, [UR4+0xf0], UR6 ;  /* 0x0000f00604ff75b2 */ /* 0x0008e20008000100 */
[----:B------:R4:W1:Y:S01]  /*0cf0*/  SYNCS.EXCH.64 URZ, [UR4+0xe8], UR6 ;  /* 0x0000e80604ff75b2 */ /* 0x0008620008000100 */
[----:B------:R4:W1:Y:S02]  /*0d00*/  SYNCS.EXCH.64 URZ, [UR4+0xf8], UR6 ;  /* 0x0000f80604ff75b2 */ /* 0x0008640008000100 */
[----:B----4-:R-:W-:Y:S01]  /*0d10*/  NOP ;  /* 0x0000000000007918 */ /* 0x010fe20000000000 */
.L_x_14:
[----:B------:R-:W-:Y:S01]  /*0d20*/  VOTEU.ALL UP1, P1 ;  /* 0x0000000000ff7886 */ /* 0x000fe20000820000 */
[----:B--23--:R-:W2:Y:S01]  /*0d30*/  LDCU UR7, c[0x0][0x36c] ;  /* 0x00006d80ff0777ac */ /* 0x00cea20008000800 */
[----:B------:R-:W-:Y:S01]  /*0d40*/  NOP ;  /* 0x0000000000007918 */ /* 0x000fe20000000000 */
[----:B------:R-:W-:Y:S01]  /*0d50*/  LOP3.LUT R10, R74, 0x1f, RZ, 0xc0, !PT ;  /* 0x0000001f4a0a7812 */ /* 0x000fe200078ec0ff */
[----:B------:R-:W-:Y:S01]  /*0d60*/  UMOV UR4, 0x20 ;  /* 0x0000002000047882 */ /* 0x000fe20000000000 */
[----:B------:R-:W-:Y:S01]  /*0d70*/  @!UP1 UMOV UR6, 0x400 ;  /* 0x0000040000069882 */ /* 0x000fe20000000000 */
[----:B------:R-:W-:-:S04]  /*0d80*/  @!UP1 UIADD3 UR4, UPT, UPT, -UR4, 0x100000, URZ ;  /* 0x0010000004049890 */ /* 0x000fc8000fffe1ff */
[----:B------:R-:W-:Y:S02]  /*0d90*/  @!UP1 USHF.L.U32 UR5, UR4, 0xb, URZ ;  /* 0x0000000b04059899 */ /* 0x000fe400080006ff */
[----:B------:R-:W-:Y:S02]  /*0da0*/  @!UP1 USHF.L.U32 UR4, UR4, 0x1, URZ ;  /* 0x0000000104049899 */ /* 0x000fe400080006ff */
[----:B------:R-:W-:Y:S01]  /*0db0*/  @!UP1 ULEA UR6, UR47, UR6, 0x18 ;  /* 0x000000062f069291 */ /* 0x000fe2000f8ec0ff */
[----:B------:R-:W-:Y:S01]  /*0dc0*/  VOTEU.ALL UP1, P1 ;  /* 0x0000000000ff7886 */ /* 0x000fe20000820000 */
[----:B------:R-:W-:Y:S01]  /*0dd0*/  UISETP.NE.AND UP4, UPT, UR10, URZ, UPT ;  /* 0x000000ff0a00728c */ /* 0x000fe2000bf85270 */
[----:B------:R-:W3:Y:S09]  /*0de0*/  FENCE.VIEW.ASYNC.S ;  /* 0x00000000000073c6 */ /* 0x000ef20000000000 */
[----:B---3--:R3:W4:Y:S01]  /*0df0*/  @!UP1 SYNCS.EXCH.64 URZ, [UR6+0x100], UR4 ;  /* 0x0001000406ff95b2 */ /* 0x0087220008000100 */
[----:B--2---:R-:W-:-:S09]  /*0e00*/  UISETP.EQ.U32.AND UP1, UPT, UR7, 0x1, UPT ;  /* 0x000000010700788c */ /* 0x004fd2000bf22070 */
[----:B------:R-:W-:Y:S05]  /*0e10*/  BRA.U !UP1, `(.L_x_15) ;  /* 0x0000000109087547 */ /* 0x000fea000b800000 */
[----:B-1--4-:R-:W-:Y:S01]  /*0e20*/  UCGABAR_ARV ;  /* 0x00000000000079c7 */ /* 0x012fe20008000000 */
[----:B------:R-:W-:Y:S05]  /*0e30*/  BRA `(.L_x_16) ;  /* 0x0000000000047947 */ /* 0x000fea0003800000 */
.L_x_15:
[----:B-1--4-:R-:W-:Y:S01]  /*0e40*/  NOP ;  /* 0x0000000000007918 */ /* 0x012fe20000000000 */
.L_x_16:
[----:B------:R-:W1:Y:S01]  /*0e50*/  S2R R11, SR_CTAID.X ;  /* 0x00000000000b7919 */ /* 0x000e620000002500 */
[----:B------:R-:W-:-:S05]  /*0e60*/  CS2R.32 R60, SR_CgaSize ;  /* 0x00000000003c7805 */ /* 0x000fca0000008a00 */
[----:B------:R-:W-:-:S05]  /*0e70*/  IMAD R60, R60, -0xa0, RZ ;  /* 0xffffff603c3c7824 */ /* 0x000fca00078e02ff */
[----:B---3--:R-:W-:-:S14]  /*0e80*/  R2UR UR5, R60 ;  /* 0x000000003c0572ca */ /* 0x008fdc00000e0000 */
[----:B------:R-:W2:Y:S01]  /*0e90*/  LDCU UR5, c[0x0][UR5+0x2b0] ;  /* 0x00005600050577ac */ /* 0x000ea20008000800 */
[----:B------:R-:W-:-:S05]  /*0ea0*/  CS2R.32 R0, SR_CgaSize ;  /* 0x0000000000007805 */ /* 0x000fca0000008a00 */
[----:B------:R-:W-:-:S06]  /*0eb0*/  IMAD R0, R0, -0xa0, RZ ;  /* 0xffffff6000007824 */ /* 0x000fcc00078e02ff */
[----:B------:R-:W3:Y:S01]  /*0ec0*/  LDC R0, c[0x0][R0+0x2a0] ;  /* 0x0000a80000007b82 */ /* 0x000ee20000000800 */
[----:B------:R-:W-:Y:S01]  /*0ed0*/  PRMT R8, RZ, 0x7610, R8 ;  /* 0x00007610ff087816 */ /* 0x000fe20000000008 */
[----:B------:R-:W4:Y:S01]  /*0ee0*/  S2R R20, SR_CTAID.Y ;  /* 0x0000000000147919 */ /* 0x000f220000002600 */
[----:B------:R-:W-:-:S05]  /*0ef0*/  CS2R.32 R60, SR_CgaSize ;  /* 0x00000000003c7805 */ /* 0x000fca0000008a00 */
[----:B------:R-:W-:-:S05]  /*0f00*/  IMAD R60, R60, -0xa0, RZ ;  /* 0xffffff603c3c7824 */ /* 0x000fca00078e02ff */
[----:B------:R-:W-:-:S14]  /*0f10*/  R2UR UR4, R60 ;  /* 0x000000003c0472ca */ /* 0x000fdc00000e0000 */
[----:B------:R-:W3:Y:S01]  /*0f20*/  LDCU UR4, c[0x0][UR4+0x2b4] ;  /* 0x00005680040477ac */ /* 0x000ee20008000800 */
[----:B------:R-:W-:Y:S01]  /*0f30*/  UISETP.NE.AND UP2, UPT, UR10, 0x2, UPT ;  /* 0x000000020a00788c */ /* 0x000fe2000bf45270 */
[----:B------:R-:W2:Y:S01]  /*0f40*/  LDC R13, c[0x0][0xb24] ;  /* 0x0002c900ff0d7b82 */ /* 0x000ea20000000800 */
[----:B------:R-:W-:-:S05]  /*0f50*/  CS2R.32 R58, SR_CgaSize ;  /* 0x00000000003a7805 */ /* 0x000fca0000008a00 */
[----:B------:R-:W-:-:S06]  /*0f60*/  IMAD R58, R58, -0xa0, RZ ;  /* 0xffffff603a3a7824 */ /* 0x000fcc00078e02ff */
[----:B------:R-:W3:Y:S08]  /*0f70*/  LDC R58, c[0x0][R58+0x2a4] ;  /* 0x0000a9003a3a7b82 */ /* 0x000ef00000000800 */
[----:B------:R-:W3:Y:S01]  /*0f80*/  LDC R26, c[0x0][0xb24] ;  /* 0x0002c900ff1a7b82 */ /* 0x000ee20000000800 */
[----:B-1----:R-:W-:Y:S01]  /*0f90*/  I2FP.F32.U32 R4, R11 ;  /* 0x0000000b00047245 */ /* 0x002fe20000201000 */
[----:B------:R-:W-:-:S06]  /*0fa0*/  IMAD.MOV.U32 R21, RZ, RZ, R11 ;  /* 0x000000ffff157224 */ /* 0x000fcc00078e000b */
[----:B------:R-:W1:Y:S01]  /*0fb0*/  S2UR UR60, SR_CTAID.Z ;  /* 0x00000000003c79c3 */ /* 0x000e620000002700 */
[----:B--2---:R-:W-:Y:S02]  /*0fc0*/  ISETP.GE.AND P0, PT, R13, 0x1, PT ;  /* 0x000000010d00780c */ /* 0x004fe40003f06270 */
[----:B----4-:R-:W-:Y:S01]  /*0fd0*/  I2FP.F32.U32 R2, R20 ;  /* 0x0000001400027245 */ /* 0x010fe20000201000 */
[----:B------:R-:W-:-:S04]  /*0fe0*/  FMUL R4, R4, UR5 ;  /* 0x0000000504047c20 */ /* 0x000fc80008400000 */
[----:B---3--:R-:W-:Y:S01]  /*0ff0*/  FMUL R2, R2, UR4 ;  /* 0x0000000402027c20 */ /* 0x008fe20008400000 */
[----:B------:R-:W2:Y:S01]  /*1000*/  F2I.U32.TRUNC.NTZ R60, R4 ;  /* 0x00000004003c7305 */ /* 0x000ea2000020f000 */
[----:B------:R-:W3:Y:S07]  /*1010*/  LDCU UR4, c[0x0][0xb30] ;  /* 0x00016600ff0477ac */ /* 0x000eee0008000800 */
[----:B------:R-:W4:Y:S01]  /*1020*/  F2I.U32.TRUNC.NTZ R3, R2 ;  /* 0x0000000200037305 */ /* 0x000f22000020f000 */
[----:B--2---:R-:W-:-:S04]  /*1030*/  IMAD.MOV R60, RZ, RZ, -R60 ;  /* 0x000000ffff3c7224 */ /* 0x004fc800078e0a3c */
[----:B------:R-:W-:Y:S01]  /*1040*/  IMAD R60, R0, R60, R11 ;  /* 0x0000003c003c7224 */ /* 0x000fe200078e020b */
[----:B------:R-:W-:Y:S01]  /*1050*/  PRMT R0, RZ, 0x7610, R0 ;  /* 0x00007610ff007816 */ /* 0x000fe20000000000 */
[----:B---3--:R-:W-:Y:S01]  /*1060*/  UISETP.NE.AND UP3, UPT, UR4, 0x1, UPT ;  /* 0x000000010400788c */ /* 0x008fe2000bf65270 */
[----:B----4-:R-:W-:-:S05]  /*1070*/  IADD3 R3, PT, PT, -R3, RZ, RZ ;  /* 0x000000ff03037210 */ /* 0x010fca0007ffe1ff */
[----:B------:R-:W-:Y:S01]  /*1080*/  IMAD R58, R58, R3, R20 ;  /* 0x000000033a3a7224 */ /* 0x000fe200078e0214 */
[----:B-1----:R-:W-:Y:S06]  /*1090*/  BRA.U UP4, `(.L_x_17) ;  /* 0x0000000104247547 */ /* 0x002fec000b800000 */
[----:B------:R-:W-:Y:S01]  /*10a0*/  ISETP.NE.AND P1, PT, R58, RZ, PT ;  /* 0x000000ff3a00720c */ /* 0x000fe20003f25270 */
[----:B------:R-:W-:Y:S01]  /*10b0*/  IMAD.MOV.U32 R0, RZ, RZ, 0x3 ;  /* 0x00000003ff007424 */ /* 0x000fe200078e00ff */
[C---:B------:R-:W-:Y:S02]  /*10c0*/  LOP3.LUT R3, R60.reuse, 0xfffffffe, RZ, 0xc0, !PT ;  /* 0xfffffffe3c037812 */ /* 0x040fe400078ec0ff */
[----:B------:R-:W-:Y:S02]  /*10d0*/  ISETP.LT.U32.OR P1, PT, R60, 0x2, !P1 ;  /* 0x000000023c00780c */ /* 0x000fe40004f21470 */
[----:B------:R-:W-:Y:S02]  /*10e0*/  SHF.L.U32 R0, R0, R3, RZ ;  /* 0x0000000300007219 */ /* 0x000fe400000006ff */
[----:B------:R-:W-:Y:S02]  /*10f0*/  SEL R5, RZ, 0x1, !P1 ;  /* 0x00000001ff057807 */ /* 0x000fe40004800000 */
[----:B------:R-:W-:-:S05]  /*1100*/  SEL R2, RZ, 0x2, !P1 ;  /* 0x00000002ff027807 */ /* 0x000fca0004800000 */
[----:B------:R-:W-:-:S05]  /*1110*/  IMAD.IADD R2, R5, 0x1, R2 ;  /* 0x0000000105027824 */ /* 0x000fca00078e0202 */
[----:B------:R-:W-:Y:S02]  /*1120*/  PRMT R8, R2, 0x7610, R8 ;  /* 0x0000761002087816 */ /* 0x000fe40000000008 */
.L_x_17:
[----:B------:R-:W-:Y:S05]  /*1130*/  @!P0 BRA `(.L_x_18) ;  /* 0x0000000000b88947 */ /* 0x000fea0003800000 */
[----:B------:R-:W1:Y:S01]  /*1140*/  LDC.64 R4, c[0x0][0xb18] ;  /* 0x0002c600ff047b82 */ /* 0x000e620000000a00 */
[----:B------:R-:W-:-:S07]  /*1150*/  ISETP.NE.AND P0, PT, R13, 0x1, PT ;  /* 0x000000010d00780c */ /* 0x000fce0003f05270 */
[----:B------:R-:W2:Y:S08]  /*1160*/  LDC R16, c[0x0][0xb0c] ;  /* 0x0002c300ff107b82 */ /* 0x000eb00000000800 */
[----:B------:R-:W3:Y:S08]  /*1170*/  LDC R15, c[0x0][0x370] ;  /* 0x0000dc00ff0f7b82 */ /* 0x000ef00000000800 */
[----:B------:R-:W4:Y:S01]  /*1180*/  LDC R18, c[0x0][0x374] ;  /* 0x0000dd00ff127b82 */ /* 0x000f220000000800 */
[----:B-1----:R-:W-:-:S07]  /*1190*/  ISETP.NE.AND P1, PT, R4, 0x1, PT ;  /* 0x000000010400780c */ /* 0x002fce0003f25270 */
[----:B------:R-:W3:Y:S01]  /*11a0*/  LDC.64 R6, c[0x0][0xb10] ;  /* 0x0002c400ff067b82 */ /* 0x000ee20000000a00 */
[----:B--2---:R-:W-:-:S07]  /*11b0*/  ISETP.NE.AND P2, PT, R16, 0x1, PT ;  /* 0x000000011000780c */ /* 0x004fce0003f45270 */
[----:B------:R-:W1:Y:S08]  /*11c0*/  LDC R14, c[0x0][0xb20] ;  /* 0x0002c800ff0e7b82 */ /* 0x000e700000000800 */
[----:B------:R-:W2:Y:S01]  /*11d0*/  LDC.64 R2, c[0x0][0xb28] ;  /* 0x0002ca00ff027b82 */ /* 0x000ea20000000a00 */
[----:B----4-:R-:W-:-:S04]  /*11e0*/  IMAD.HI.U32 R17, R18, R5, RZ ;  /* 0x0000000512117227 */ /* 0x010fc800078e00ff */
[----:B------:R-:W-:-:S04]  /*11f0*/  IMAD.HI.U32 R5, R20, R5, RZ ;  /* 0x0000000514057227 */ /* 0x000fc800078e00ff */
[----:B---3--:R-:W-:-:S04]  /*1200*/  IMAD.HI.U32 R22, R15, R6, RZ ;  /* 0x000000060f167227 */ /* 0x008fc800078e00ff */
[C---:B------:R-:W-:Y:S01]  /*1210*/  IMAD.HI.U32 R24, R11.reuse, R6, RZ ;  /* 0x000000060b187227 */ /* 0x040fe200078e00ff */
[-C--:B------:R-:W-:Y:S02]  /*1220*/  @P2 SHF.R.U32.HI R15, RZ, R7.reuse, R22 ;  /* 0x00000007ff0f2219 */ /* 0x080fe40000011616 */
[-C--:B-1----:R-:W-:Y:S02]  /*1230*/  @P1 SHF.R.U32.HI R18, RZ, R14.reuse, R17 ;  /* 0x0000000eff121219 */ /* 0x082fe40000011611 */
[----:B------:R-:W-:Y:S02]  /*1240*/  SHF.R.U32.HI R5, RZ, R14, R5 ;  /* 0x0000000eff057219 */ /* 0x000fe40000011605 */
[----:B------:R-:W-:Y:S02]  /*1250*/  SHF.R.U32.HI R24, RZ, R7, R24 ;  /* 0x00000007ff187219 */ /* 0x000fe40000011618 */
[----:B------:R-:W-:Y:S01]  /*1260*/  SEL R5, R20, R5, !P1 ;  /* 0x0000000514057207 */ /* 0x000fe20004800000 */
[----:B--2---:R-:W-:Y:S01]  /*1270*/  IMAD.HI.U32 R22, R18, R2, RZ ;  /* 0x0000000212167227 */ /* 0x004fe200078e00ff */
[----:B------:R-:W-:-:S02]  /*1280*/  SEL R21, R11, R24, !P2 ;  /* 0x000000180b157207 */ /* 0x000fc40005000000 */
[----:B------:R-:W-:Y:S01]  /*1290*/  IADD3 R7, PT, PT, -R5, RZ, RZ ;  /* 0x000000ff05077210 */ /* 0x000fe20007ffe1ff */
[----:B------:R-:W-:Y:S01]  /*12a0*/  IMAD.HI.U32 R6, R15, R2, RZ ;  /* 0x000000020f067227 */ /* 0x000fe200078e00ff */
[----:B------:R-:W-:-:S03]  /*12b0*/  @P0 SHF.R.U32.HI R18, RZ, R3, R22 ;  /* 0x00000003ff120219 */ /* 0x000fc60000011616 */
[----:B------:R-:W-:Y:S01]  /*12c0*/  IMAD R7, R4, R7, R20 ;  /* 0x0000000704077224 */ /* 0x000fe200078e0214 */
[----:B------:R-:W-:Y:S01]  /*12d0*/  @P0 SHF.R.U32.HI R15, RZ, R3, R6 ;  /* 0x00000003ff0f0219 */ /* 0x000fe20000011606 */
[----:B------:R-:W-:-:S04]  /*12e0*/  IMAD R18, R18, R13, RZ ;  /* 0x0000000d12127224 */ /* 0x000fc800078e02ff */
[----:B------:R-:W-:Y:S01]  /*12f0*/  IMAD R6, R15, R13, RZ ;  /* 0x0000000d0f067224 */ /* 0x000fe200078e02ff */
[----:B------:R-:W-:-:S04]  /*1300*/  ISETP.GE.AND P1, PT, R5, R18, PT ;  /* 0x000000120500720c */ /* 0x000fc80003f26270 */
[----:B------:R-:W-:Y:S01]  /*1310*/  ISETP.GE.OR P1, PT, R21, R6, P1 ;  /* 0x000000061500720c */ /* 0x000fe20000f26670 */
[----:B------:R-:W-:-:S05]  /*1320*/  IMAD.HI.U32 R6, R5, R2, RZ ;  /* 0x0000000205067227 */ /* 0x000fca00078e00ff */
[----:B------:R-:W-:-:S04]  /*1330*/  SHF.R.U32.HI R6, RZ, R3, R6 ;  /* 0x00000003ff067219 */ /* 0x000fc80000011606 */
[----:B------:R-:W-:-:S03]  /*1340*/  SEL R6, R5, R6, !P0 ;  /* 0x0000000605067207 */ /* 0x000fc60004000000 */
[----:B------:R-:W-:Y:S01]  /*1350*/  @!P1 IMAD.HI.U32 R14, R21, R2, RZ ;  /* 0x00000002150e9227 */ /* 0x000fe200078e00ff */
[----:B------:R-:W-:-:S04]  /*1360*/  IADD3 R2, PT, PT, -R6, RZ, RZ ;  /* 0x000000ff06027210 */ /* 0x000fc80007ffe1ff */
[----:B------:R-:W-:Y:S01]  /*1370*/  @!P1 SHF.R.U32.HI R14, RZ, R3, R14 ;  /* 0x00000003ff0e9219 */ /* 0x000fe2000001160e */
[----:B------:R-:W-:-:S03]  /*1380*/  IMAD R2, R13, R2, R5 ;  /* 0x000000020d027224 */ /* 0x000fc600078e0205 */
[----:B------:R-:W-:-:S05]  /*1390*/  @!P1 SEL R3, R21, R14, !P0 ;  /* 0x0000000e15039207 */ /* 0x000fca0004000000 */
[--C-:B------:R-:W-:Y:S02]  /*13a0*/  @!P1 IMAD.IADD R6, R6, 0x1, -R3.reuse ;  /* 0x0000000106069824 */ /* 0x100fe400078e0a03 */
[----:B------:R-:W-:Y:S01]  /*13b0*/  @!P1 IMAD R3, R2, R15, R3 ;  /* 0x0000000f02039224 */ /* 0x000fe200078e0203 */
[----:B------:R-:W-:Y:S01]  /*13c0*/  IADD3 R2, PT, PT, -R21, RZ, RZ ;  /* 0x000000ff15027210 */ /* 0x000fe20007ffe1ff */
[----:B------:R-:W-:Y:S02]  /*13d0*/  @!P1 IMAD R5, R6, R13, R21 ;  /* 0x0000000d06059224 */ /* 0x000fe400078e0215 */
[----:B------:R-:W-:Y:S02]  /*13e0*/  @!P1 IMAD.MOV.U32 R21, RZ, RZ, R3 ;  /* 0x000000ffff159224 */ /* 0x000fe400078e0003 */
[----:B------:R-:W-:Y:S02]  /*13f0*/  IMAD R2, R16, R2, R11 ;  /* 0x0000000210027224 */ /* 0x000fe400078e020b */
[----:B------:R-:W-:-:S02]  /*1400*/  IMAD R20, R5, R4, R7 ;  /* 0x0000000405147224 */ /* 0x000fc400078e0207 */
[----:B------:R-:W-:Y:S02]  /*1410*/  IMAD R21, R21, R16, R2 ;  /* 0x0000001015157224 */ /* 0x000fe400078e0202 */
.L_x_18:
[----:B------:R-:W-:Y:S05]  /*1420*/  BRA.U UP3, `(.L_x_19) ;  /* 0x0000000103407547 */ /* 0x000fea000b800000 */
[----:B------:R-:W1:Y:S08]  /*1430*/  LDC.64 R4, c[0x0][0xb10] ;  /* 0x0002c400ff047b82 */ /* 0x000e700000000a00 */
[----:B------:R-:W2:Y:S08]  /*1440*/  LDC.64 R2, c[0x0][0xb18] ;  /* 0x0002c600ff027b82 */ /* 0x000eb00000000a00 */
[----:B------:R-:W3:Y:S08]  /*1450*/  LDC R6, c[0x0][0xb20] ;  /* 0x0002c800ff067b82 */ /* 0x000ef00000000800 */
[----:B------:R-:W4:Y:S01]  /*1460*/  LDC R14, c[0x0][0xb0c] ;  /* 0x0002c300ff0e7b82 */ /* 0x000f220000000800 */
[----:B-1----:R-:W-:-:S05]  /*1470*/  IMAD.HI.U32 R4, R21, R4, RZ ;  /* 0x0000000415047227 */ /* 0x002fca00078e00ff */
[----:B------:R-:W-:Y:S01]  /*1480*/  SHF.R.U32.HI R4, RZ, R5, R4 ;  /* 0x00000005ff047219 */ /* 0x000fe20000011604 */
[----:B--2---:R-:W-:Y:S01]  /*1490*/  IMAD.HI.U32 R3, R20, R3, RZ ;  /* 0x0000000314037227 */ /* 0x004fe200078e00ff */
[----:B------:R-:W-:-:S04]  /*14a0*/  ISETP.NE.AND P0, PT, R2, 0x1, PT ;  /* 0x000000010200780c */ /* 0x000fc80003f05270 */
[----:B---3--:R-:W-:-:S04]  /*14b0*/  SHF.R.U32.HI R3, RZ, R6, R3 ;  /* 0x00000006ff037219 */ /* 0x008fc80000011603 */
[----:B------:R-:W-:Y:S02]  /*14c0*/  SEL R3, R20, R3, !P0 ;  /* 0x0000000314037207 */ /* 0x000fe40004000000 */
[----:B----4-:R-:W-:-:S04]  /*14d0*/  ISETP.NE.AND P1, PT, R14, 0x1, PT ;  /* 0x000000010e00780c */ /* 0x010fc80003f25270 */
[----:B------:R-:W-:-:S05]  /*14e0*/  SEL R6, R21, R4, !P1 ;  /* 0x0000000415067207 */ /* 0x000fca0004800000 */
[----:B------:R-:W-:Y:S02]  /*14f0*/  IMAD.IADD R4, R3, 0x1, -R6 ;  /* 0x0000000103047824 */ /* 0x000fe400078e0a06 */
[----:B------:R-:W-:Y:S02]  /*1500*/  IMAD.IADD R3, R6, 0x1, -R3 ;  /* 0x0000000106037824 */ /* 0x000fe400078e0a03 */
[----:B------:R-:W-:Y:S02]  /*1510*/  IMAD R21, R4, R14, R21 ;  /* 0x0000000e04157224 */ /* 0x000fe400078e0215 */
[----:B------:R-:W-:Y:S02]  /*1520*/  IMAD R20, R3, R2, R20 ;  /* 0x0000000203147224 */ /* 0x000fe400078e0214 */
.L_x_19:
[----:B------:R-:W-:Y:S05]  /*1530*/  BRA.U !UP1, `(.L_x_20) ;  /* 0x00000001090c7547 */ /* 0x000fea000b800000 */
[----:B------:R-:W-:Y:S01]  /*1540*/  UCGABAR_WAIT ;  /* 0x0000000000007dc7 */ /* 0x000fe20008000000 */
[----:B------:R-:W-:Y:S01]  /*1550*/  CCTL.IVALL ;  /* 0x00000000ff00798f */ /* 0x000fe20002000000 */
[----:B------:R-:W-:Y:S05]  /*1560*/  BRA `(.L_x_21) ;  /* 0x0000000000047947 */ /* 0x000fea0003800000 */
.L_x_20:
[----:B------:R-:W-:Y:S06]  /*1570*/  BAR.SYNC.DEFER_BLOCKING 0x0 ;  /* 0x0000000000007b1d */ /* 0x000fec0000010000 */
.L_x_21:
[----:B------:R-:W-:Y:S05]  /*1580*/  BRA.U UP2, `(.L_x_22) ;  /* 0x0000001502e07547 */ /* 0x000fea000b800000 */
[----:B------:R-:W1:Y:S01]  /*1590*/  LDCU UR6, c[0x0][0x38c] ;  /* 0x00007180ff0677ac */ /* 0x000e620008000800 */
[----:B------:R-:W2:Y:S01]  /*15a0*/  LDC R9, c[0x0][0x370] ;  /* 0x0000dc00ff097b82 */ /* 0x000ea20000000800 */
[C---:B------:R-:W-:Y:S01]  /*15b0*/  IMAD.SHL.U32 R17, R11.reuse, 0x20, RZ ;  /* 0x000000200b117824 */ /* 0x040fe200078e00ff */
[----:B------:R-:W-:Y:S01]  /*15c0*/  PLOP3.LUT P1, PT, PT, PT, UP5, 0x80, 0x8 ;  /* 0x000000000008781c */ /* 0x000fe20003f2f058 */
[----:B------:R-:W-:Y:S01]  /*15d0*/  HFMA2 R15, -RZ, RZ, 0, 5.9604644775390625e-08 ;  /* 0x00000001ff0f7431 */ /* 0x000fe200000001ff */
[----:B------:R-:W-:Y:S01]  /*15e0*/  UISETP.NE.AND UP1, UPT, UR10, URZ, UPT ;  /* 0x000000ff0a00728c */ /* 0x000fe2000bf25270 */
[----:B------:R-:W-:Y:S01]  /*15f0*/  HFMA2 R12, -RZ, RZ, 0, 0 ;  /* 0x00000000ff0c7431 */ /* 0x000fe200000001ff */
[----:B------:R-:W-:Y:S01]  /*1600*/  ISETP.NE.AND P4, PT, R10, RZ, P5 ;  /* 0x000000ff0a00720c */ /* 0x000fe20002f85270 */
[----:B------:R-:W-:Y:S01]  /*1610*/  IMAD.SHL.U32 R16, R11, 0x40, RZ ;  /* 0x000000400b107824 */ /* 0x000fe200078e00ff */
[----:B------:R-:W3:Y:S01]  /*1620*/  LDC R0, c[0x0][0x374] ;  /* 0x0000dd00ff007b82 */ /* 0x000ee20000000800 */
[----:B------:R-:W-:Y:S01]  /*1630*/  PLOP3.LUT P1, PT, P1, PT, PT, 0x8, 0x80 ;  /* 0x000000000080781c */ /* 0x000fe20000f2e170 */
[----:B------:R-:W-:Y:S01]  /*1640*/  IMAD.MOV.U32 R14, RZ, RZ, RZ ;  /* 0x000000ffff0e7224 */ /* 0x000fe200078e00ff */
[----:B------:R-:W-:Y:S01]  /*1650*/  MOV R8, 0x1 ;  /* 0x0000000100087802 */ /* 0x000fe20000000f00 */
[----:B------:R-:W-:Y:S01]  /*1660*/  IMAD.MOV.U32 R10, RZ, RZ, RZ ;  /* 0x000000ffff0a7224 */ /* 0x000fe200078e00ff */
[----:B------:R-:W-:Y:S01]  /*1670*/  LOP3.LUT R17, R17, 0x20, RZ, 0xc0, !PT ;  /* 0x0000002011117812 */ /* 0x000fe200078ec0ff */
[----:B------:R-:W4:Y:S01]  /*1680*/  LDCU.64 UR38, c[0x0][0x348] ;  /* 0x00006900ff2677ac */ /* 0x000f220008000a00 */
[----:B-1----:R-:W-:-:S02]  /*1690*/  UIADD3 UR5, UPT, UPT, UR6, 0xff, URZ ;  /* 0x000000ff06057890 */ /* 0x002fc4000fffe0ff */
[----:B------:R-:W-:Y:S02]  /*16a0*/  UIADD3 UR61, UPT, UPT, UR6, 0x1fe, URZ ;  /* 0x000001fe063d7890 */ /* 0x000fe4000fffe0ff */
[----:B------:R-:W-:Y:S02]  /*16b0*/  USHF.R.S32.HI UR4, URZ, 0x1f, UR5 ;  /* 0x0000001fff047899 */ /* 0x000fe40008011405 */
[----:B------:R-:W-:Y:S02]  /*16c0*/  USEL UR37, UR37, 0x2, UP1 ;  /* 0x0000000225257887 */ /* 0x000fe40008800000 */
[----:B------:R-:W-:Y:S01]  /*16d0*/  ULEA.HI UR4, UR4, UR5, URZ, 0x8 ;  /* 0x0000000504047291 */ /* 0x000fe2000f8f40ff */
[----:B------:R-:W-:-:S03]  /*16e0*/  UMOV UR23, URZ ;  /* 0x000000ff00177c82 */ /* 0x000fc60008000000 */
[----:B------:R-:W-:Y:S02]  /*16f0*/  USHF.R.S32.HI UR53, URZ, 0x8, UR4 ;  /* 0x00000008ff357899 */ /* 0x000fe40008011404 */
[----:B------:R-:W-:Y:S02]  /*1700*/  UIADD3 UR4, UPT, UPT, UR6, -0x1, URZ ;  /* 0xffffffff06047890 */ /* 0x000fe4000fffe0ff */
[----:B------:R-:W-:Y:S02]  /*1710*/  UISETP.LT.U32.AND UP0, UPT, UR53, 0x4, UPT ;  /* 0x000000043500788c */ /* 0x000fe4000bf01070 */
[----:B------:R-:W-:Y:S02]  /*1720*/  UISETP.GE.U32.AND UP2, UPT, UR4, -0x1ff, UPT ;  /* 0xfffffe010400788c */ /* 0x000fe4000bf46070 */
[----:B------:R-:W-:-:S04]  /*1730*/  USEL UR46, UR53, 0x4, UP0 ;  /* 0x00000004352e7887 */ /* 0x000fc80008000000 */
[----:B------:R-:W-:Y:S02]  /*1740*/  UIADD3 UR4, UPT, UPT, UR46, -0x1, URZ ;  /* 0xffffffff2e047890 */ /* 0x000fe4000fffe0ff */
[----:B------:R-:W-:-:S03]  /*1750*/  UIADD3 UR55, UPT, UPT, UR53, -UR46, URZ ;  /* 0x8000002e35377290 */ /* 0x000fc6000fffe0ff */
[----:B------:R-:W-:-:S04]  /*1760*/  @UP2 UIADD3 UR4, UPT, UPT, UR46, URZ, URZ ;  /* 0x000000ff2e042290 */ /* 0x000fc8000fffe0ff */
[----:B------:R-:W-:Y:S02]  /*1770*/  UIADD3 UR45, UPT, UPT, UR4, 0x1, URZ ;  /* 0x00000001042d7890 */ /* 0x000fe4000fffe0ff */
[----:B--2-4-:R-:W-:-:S12]  /*1780*/  UIADD3 UR54, UPT, UPT, -UR4, URZ, URZ ;  /* 0x000000ff04367290 */ /* 0x014fd8000fffe1ff */
.L_x_46:
[----:B------:R-:W-:Y:S01]  /*1790*/  UISETP.NE.AND UP0, UPT, UR47, URZ, UPT ;  /* 0x000000ff2f00728c */ /* 0x000fe2000bf05270 */
[----:B------:R-:W1:Y:S08]  /*17a0*/  S2UR UR47, SR_CgaCtaId ;  /* 0x00000000002f79c3 */ /* 0x000e700000008800 */
[----:B------:R-:W-:Y:S05]  /*17b0*/  BRA.U UP0, `(.L_x_23) ;  /* 0x0000000100347547 */ /* 0x000fea000b800000 */
[----:B------:R-:W2:Y:S01]  /*17c0*/  S2R R2, SR_CgaCtaId ;  /* 0x0000000000027919 */ /* 0x000ea20000008800 */
[----:B------:R-:W-:-:S04]  /*17d0*/  MOV R3, 0x400 ;  /* 0x0000040000037802 */ /* 0x000fc80000000f00 */
[----:B--2---:R-:W-:Y:S02]  /*17e0*/  LEA R3, R2, R3, 0x18 ;  /* 0x0000000302037211 */ /* 0x004fe400078ec0ff */
[----:B------:R-:W-:-:S03]  /*17f0*/  SHF.L.U32 R2, R8, 0x1f, RZ ;  /* 0x0000001f08027819 */ /* 0x000fc600000006ff */
[----:B------:R-:W-:-:S04]  /*1800*/  IMAD R3, R10, 0x8, R3 ;  /* 0x000000080a037824 */ /* 0x000fc800078e0203 */
[----:B------:R-:W2:Y:S02]  /*1810*/  SYNCS.PHASECHK.TRANS64.TRYWAIT P0, [R3+URZ+0xf0], R2 ;  /* 0x0000f002030075a7 */ /* 0x000ea400080011ff */
[----:B--2---:R-:W-:Y:S05]  /*1820*/  @!P0 BRA `(.L_x_24) ;  /* 0x0000006800248947 */ /* 0x004fea0003800000 */
.L_x_137:
[----:B------:R-:W-:Y:S01]  /*1830*/  VIADD R10, R10, 0x1 ;  /* 0x000000010a0a7836 */ /* 0x000fe20000000000 */
[----:B------:R2:W-:Y:S04]  /*1840*/  SYNCS.ARRIVE.TRANS64.A1T0 RZ, [R3+URZ+0xe0], RZ ;  /* 0x0000e0ff03ff79a7 */ /* 0x0005e800081000ff */
[----:B------:R-:W-:-:S04]  /*1850*/  ISETP.NE.AND P0, PT, R10, 0x2, PT ;  /* 0x000000020a00780c */ /* 0x000fc80003f05270 */
[----:B------:R-:W-:Y:S02]  /*1860*/  SEL R10, R10, RZ, P0 ;  /* 0x000000ff0a0a7207 */ /* 0x000fe40000000000 */
[----:B--2---:R-:W-:-:S04]  /*1870*/  SEL R3, RZ, 0x1, P0 ;  /* 0x00000001ff037807 */ /* 0x004fc80000000000 */
[----:B------:R-:W-:-:S07]  /*1880*/  LOP3.LUT R8, R8, R3, RZ, 0x3c, !PT ;  /* 0x0000000308087212 */ /* 0x000fce00078e3cff */
.L_x_23:
[----:B------:R-:W-:Y:S01]  /*1890*/  UMOV UR21, 0x400 ;  /* 0x0000040000157882 */ /* 0x000fe20000000000 */
[----:B------:R-:W-:Y:S01]  /*18a0*/  LEA.HI R3, R21, R21, RZ, 0x1 ;  /* 0x0000001515037211 */ /* 0x000fe200078f08ff */
[----:B-1----:R-:W-:Y:S01]  /*18b0*/  ULEA UR21, UR47, UR21, 0x18 ;  /* 0x000000152f157291 */ /* 0x002fe2000f8ec0ff */
[----:B------:R-:W-:Y:S01]  /*18c0*/  SHF.L.U32 R2, R15, 0x1f, RZ ;  /* 0x0000001f0f027819 */ /* 0x000fe200000006ff */
[----:B------:R-:W-:Y:S01]  /*18d0*/  UISETP.GE.U32.AND UP0, UPT, UR61, 0x1ff, UPT ;  /* 0x000001ff3d00788c */ /* 0x000fe2000bf06070 */
[----:B------:R-:W-:Y:S01]  /*18e0*/  R2UR UR5, R20 ;  /* 0x00000000140572ca */ /* 0x000fe200000e0000 */
[----:B------:R-:W-:Y:S01]  /*18f0*/  ULEA UR4, UR23, UR21, 0x3 ;  /* 0x0000001517047291 */ /* 0x000fe2000f8e18ff */
[----:B------:R-:W-:Y:S01]  /*1900*/  IMAD.SHL.U32 R3, R3, 0x40, RZ ;  /* 0x0000004003037824 */ /* 0x000fe200078e00ff */
[----:B------:R-:W-:Y:S01]  /*1910*/  R2UR UR59, R16 ;  /* 0x00000000103b72ca */ /* 0x000fe200000e0000 */
[----:B------:R-:W-:Y:S01]  /*1920*/  UMOV UR22, URZ ;  /* 0x000000ff00167c82 */ /* 0x000fe20008000000 */
[----:B------:R-:W-:-:S02]  /*1930*/  R2UR UR27, R17 ;  /* 0x00000000111b72ca */ /* 0x000fc400000e0000 */
[----:B------:R-:W-:-:S03]  /*1940*/  LOP3.LUT R3, R3, 0xffffff80, RZ, 0xc0, !PT ;  /* 0xffffff8003037812 */ /* 0x000fc600078ec0ff */
[----:B------:R1:W2:Y:S01]  /*1950*/  SYNCS.PHASECHK.TRANS64.TRYWAIT P2, [UR4+0x20], R2 ;  /* 0x00002002ff0075a7 */ /* 0x0002a20008041104 */
[----:B------:R-:W-:-:S07]  /*1960*/  R2UR UR4, R3 ;  /* 0x00000000030472ca */ /* 0x000fce00000e0000 */
[----:B------:R-:W-:-:S06]  /*1970*/  ULEA UR27, UR5, UR27, 0x6 ;  /* 0x0000001b051b7291 */ /* 0x000fcc000f8e30ff */
[----:B------:R-:W-:Y:S01]  /*1980*/  ULOP3.LUT UR59, UR4, 0x40, UR59, 0xf8, !UPT ;  /* 0x00000040043b7892 */ /* 0x000fe2000f8ef83b */
[----:B------:R-:W-:Y:S11]  /*1990*/  BRA.U !UP0, `(.L_x_25) ;  /* 0x0000000508587547 */ /* 0x000ff6000b800000 */
[----:B------:R-:W-:Y:S01]  /*19a0*/  UMOV UR29, UR54 ;  /* 0x00000036001d7c82 */ /* 0x000fe20008000000 */
[----:B------:R-:W-:Y:S01]  /*19b0*/  UMOV UR6, UR23 ;  /* 0x0000001700067c82 */ /* 0x000fe20008000000 */
[----:B------:R-:W-:-:S05]  /*19c0*/  UMOV UR42, 0x80 ;  /* 0x00000080002a7882 */ /* 0x000fca0000000000 */
.L_x_33:
[----:B------:R-:W-:Y:S01]  /*19d0*/  ULEA UR7, UR6, UR21, 0x3 ;  /* 0x0000001506077291 */ /* 0x000fe2000f8e18ff */
[----:B--2---:R-:W-:Y:S01]  /*19e0*/  @P5 MOV R3, 0x18000 ;  /* 0x0001800000035802 */ /* 0x004fe20000000f00 */
[----:B--2-4-:R-:W-:Y:S10]  /*19f0*/  @P2 BRA `(.L_x_26) ;  /* 0x00000000000c2947 */ /* 0x014ff40003800000 */
[----:B------:R-:W-:-:S04]  /*1a00*/  SHF.L.U32 R5, R15, 0x1f, RZ ;  /* 0x0000001f0f057819 */ /* 0x000fc800000006ff */
[----:B------:R-:W2:Y:S02]  /*1a10*/  SYNCS.PHASECHK.TRANS64.TRYWAIT P0, [UR7+0x20], R5 ;  /* 0x00002005ff0075a7 */ /* 0x000ea40008001107 */
[----:B--2---:R-:W-:Y:S05]  /*1a20*/  @!P0 BRA `(.L_x_27) ;  /* 0x0000006400b88947 */ /* 0x004fea0003800000 */
.L_x_26:
[----:B------:R2:W-:Y:S01]  /*1a30*/  @P5 SYNCS.ARRIVE.TRANS64 RZ, [UR7], R3 ;  /* 0x00000003ffff59a7 */ /* 0x0005e20008000007 */
[----:B------:R-:W-:Y:S02]  /*1a40*/  ULOP3.LUT UR4, UR37, 0x2, URZ, 0xfc, !UPT ;  /* 0x0000000225047892 */ /* 0x000fe4000f8efcff */
[----:B------:R-:W-:Y:S02]  /*1a50*/  UIADD3 UR29, UPT, UPT, UR29, 0x1, URZ ;  /* 0x000000011d1d7890 */ /* 0x000fe4000fffe0ff */
[----:B------:R-:W-:Y:S02]  /*1a60*/  UISETP.NE.AND UP0, UPT, UR4, 0x2, UPT ;  /* 0x000000020400788c */ /* 0x000fe4000bf05270 */
[----:B------:R-:W-:-:S07]  /*1a70*/  UISETP.NE.AND UP2, UPT, UR29, 0x1, UPT ;  /* 0x000000011d00788c */ /* 0x000fce000bf45270 */
[----:B------:R-:W-:Y:S05]  /*1a80*/  BRA.U UP0, `(.L_x_28) ;  /* 0x0000000100047547 */ /* 0x000fea000b800000 */
[----:B------:R-:W-:Y:S05]  /*1a90*/  BPT.TRAP 0x1 ;  /* 0x000000040000795c */ /* 0x000fea0000300000 */
.L_x_28:
[----:B------:R-:W-:Y:S04]  /*1aa0*/  BSSY.RECONVERGENT B0, `(.L_x_29) ;  /* 0x0000003000007945 */ /* 0x000fe80003800200 */
[----:B------:R-:W-:Y:S05]  /*1ab0*/  @!P4 BRA `(.L_x_30) ;  /* 0x000000000004c947 */ /* 0x000fea0003800000 */
[----:B------:R-:W-:Y:S05]  /*1ac0*/  BPT.TRAP 0x1 ;  /* 0x000000040000795c */ /* 0x000fea0000300000 */
.L_x_30:
[----:B------:R-:W-:Y:S05]  /*1ad0*/  BSYNC.RECONVERGENT B0 ;  /* 0x0000000000007941 */ /* 0x000fea0003800200 */
.L_x_29:
[----:B------:R-:W-:Y:S01]  /*1ae0*/  UIADD3 UR4, UPT, UPT, UR6, 0x1, URZ ;  /* 0x0000000106047890 */ /* 0x000fe2000fffe0ff */
[----:B------:R-:W-:Y:S01]  /*1af0*/  BSSY.RECONVERGENT B0, `(.L_x_31) ;  /* 0x000003c000007945 */ /* 0x000fe20003800200 */
[----:B------:R-:W-:Y:S02]  /*1b00*/  ELECT P0, URZ, PT ;  /* 0x0000000000ff782f */ /* 0x000fe40003800000 */
[----:B------:R-:W-:-:S04]  /*1b10*/  UISETP.NE.AND UP0, UPT, UR4, 0x4, UPT ;  /* 0x000000040400788c */ /* 0x000fc8000bf05270 */
[----:B------:R-:W-:Y:S02]  /*1b20*/  USEL UR5, URZ, 0x1, UP0 ;  /* 0x00000001ff057887 */ /* 0x000fe40008000000 */
[----:B------:R-:W-:-:S04]  /*1b30*/  USEL UR23, UR4, URZ, UP0 ;  /* 0x000000ff04177287 */ /* 0x000fc80008000000 */
[----:B------:R-:W-:Y:S01]  /*1b40*/  ULEA UR4, UR23, UR21, 0x3 ;  /* 0x0000001517047291 */ /* 0x000fe2000f8e18ff */
[----:B------:R-:W-:-:S04]  /*1b50*/  LOP3.LUT R15, R15, UR5, RZ, 0x3c, !PT ;  /* 0x000000050f0f7c12 */ /* 0x000fc8000f8e3cff */
[----:B-1----:R-:W-:-:S04]  /*1b60*/  SHF.L.U32 R2, R15, 0x1f, RZ ;  /* 0x0000001f0f027819 */ /* 0x002fc800000006ff */
[----:B------:R1:W4:Y:S01]  /*1b70*/  SYNCS.PHASECHK.TRANS64.TRYWAIT P2, [UR4+0x20], R2 ;  /* 0x00002002ff0075a7 */ /* 0x0003220008041104 */
[----:B------:R-:W-:Y:S05]  /*1b80*/  @!P0 BRA `(.L_x_32) ;  /* 0x0000000000c88947 */ /* 0x000fea0003800000 */
[----:B------:R-:W-:Y:S02]  /*1b90*/  ULEA UR32, UR6, UR21, 0xf ;  /* 0x0000001506207291 */ /* 0x000fe4000f8e78ff */
[----:B------:R-:W-:Y:S02]  /*1ba0*/  UIADD3 UR4, UP1, UPT, UR38, 0x80, URZ ;  /* 0x0000008026047890 */ /* 0x000fe4000ff3e0ff */
[----:B------:R-:W-:Y:S02]  /*1bb0*/  ULEA UR13, UR6, UR21, 0xe ;  /* 0x00000015060d7291 */ /* 0x000fe4000f8e70ff */
[----:B------:R-:W-:Y:S02]  /*1bc0*/  UIADD3 UR14, UP0, UPT, UR38, 0x180, URZ ;  /* 0x00000180260e7890 */ /* 0x000fe4000ff1e0ff */
[----:B------:R-:W-:Y:S02]  /*1bd0*/  UIADD3 UR58, UPT, UPT, UR42, -0x80, URZ ;  /* 0xffffff802a3a7890 */ /* 0x000fe4000fffe0ff */
[----:B------:R-:W-:-:S02]  /*1be0*/  ULOP3.LUT UR57, UR7, 0xfefffff8, URZ, 0xc0, !UPT ;  /* 0xfefffff807397892 */ /* 0x000fc4000f8ec0ff */
[----:B------:R-:W-:Y:S02]  /*1bf0*/  UIADD3.X UR5, UPT, UPT, URZ, UR39, URZ, UP1, !UPT ;  /* 0x00000027ff057290 */ /* 0x000fe40008ffe4ff */
[----:B------:R-:W-:Y:S02]  /*1c00*/  UIADD3 UR56, UPT, UPT, UR32, 0x3300, URZ ;  /* 0x0000330020387890 */ /* 0x000fe4000fffe0ff */
[----:B------:R-:W-:Y:S02]  /*1c10*/  UIADD3 UR50, UPT, UPT, UR42, -0x40, URZ ;  /* 0xffffffc02a327890 */ /* 0x000fe4000fffe0ff */
[----:B------:R-:W-:Y:S02]  /*1c20*/  UIADD3 UR48, UPT, UPT, UR32, 0x5300, URZ ;  /* 0x0000530020307890 */ /* 0x000fe4000fffe0ff */
[----:B------:R-:W-:Y:S02]  /*1c30*/  UIADD3 UR40, UPT, UPT, UR32, 0x7300, URZ ;  /* 0x0000730020287890 */ /* 0x000fe4000fffe0ff */
[----:B------:R-:W-:-:S02]  /*1c40*/  UIADD3 UR34, UPT, UPT, UR42, 0x40, URZ ;  /* 0x000000402a227890 */ /* 0x000fc4000fffe0ff */
[----:B------:R-:W-:Y:S02]  /*1c50*/  UIADD3 UR32, UPT, UPT, UR32, 0x9300, URZ ;  /* 0x0000930020207890 */ /* 0x000fe4000fffe0ff */
[----:B------:R-:W-:Y:S02]  /*1c60*/  UIADD3.X UR15, UPT, UPT, URZ, UR39, URZ, UP0, !UPT ;  /* 0x00000027ff0f7290 */ /* 0x000fe400087fe4ff */
[----:B------:R-:W-:Y:S02]  /*1c70*/  UIADD3 UR24, UPT, UPT, UR13, 0x23300, URZ ;  /* 0x000233000d187890 */ /* 0x000fe4000fffe0ff */
[----:B------:R-:W-:Y:S01]  /*1c80*/  UIADD3 UR8, UPT, UPT, UR13, 0x24300, URZ ;  /* 0x000243000d087890 */ /* 0x000fe2000fffe0ff */
[----:B------:R-:W-:Y:S01]  /*1c90*/  UMOV UR30, 0x0 ;  /* 0x00000000001e7882 */ /* 0x000fe20000000000 */
[----:B------:R-:W-:Y:S01]  /*1ca0*/  UMOV UR31, 0x10000000 ;  /* 0x10000000001f7882 */ /* 0x000fe20000000000 */
[----:B------:R-:W-:Y:S01]  /*1cb0*/  UMOV UR51, UR59 ;  /* 0x0000003b00337c82 */ /* 0x000fe20008000000 */
[----:B------:R-:W-:Y:S01]  /*1cc0*/  UMOV UR52, UR60 ;  /* 0x0000003c00347c82 */ /* 0x000fe20008000000 */
[----:B------:R-:W-:Y:S01]  /*1cd0*/  UMOV UR49, UR57 ;  /* 0x0000003900317c82 */ /* 0x000fe20008000000 */
[----:B------:R-:W-:Y:S01]  /*1ce0*/  UMOV UR43, UR59 ;  /* 0x0000003b002b7c82 */ /* 0x000fe20008000000 */
[----:B------:R-:W-:Y:S01]  /*1cf0*/  UMOV UR44, UR60 ;  /* 0x0000003c002c7c82 */ /* 0x000fe20008000000 */
[----:B------:R-:W-:Y:S01]  /*1d00*/  UMOV UR41, UR57 ;  /* 0x0000003900297c82 */ /* 0x000fe20008000000 */
[----:B------:R-:W-:Y:S01]  /*1d10*/  UTMALDG.3D.2CTA [UR56], [UR4], desc[UR30] ;  /* 0x00001e38040075b4 */ /* 0x000fe20008211000 */
[----:B------:R-:W-:Y:S01]  /*1d20*/  UMOV UR35, UR59 ;  /* 0x0000003b00237c82 */ /* 0x000fe20008000000 */
        /* <DEDUP_REMOVED lines=10> */
[----:B------:R-:W-:Y:S01]  /*1dd0*/  UIADD3 UR16, UPT, UPT, UR13, 0x25300, URZ ;  /* 0x000253000d107890 */ /* 0x000fe2000fffe0ff */
[----:B------:R-:W-:Y:S01]  /*1de0*/  UMOV UR18, UR42 ;  /* 0x0000002a00127c82 */ /* 0x000fe20008000000 */
[----:B------:R-:W-:Y:S01]  /*1df0*/  UMOV UR19, UR27 ;  /* 0x0000001b00137c82 */ /* 0x000fe20008000000 */
[----:B------:R-:W-:Y:S01]  /*1e00*/  UTMALDG.3D.2CTA [UR40], [UR4], desc[UR30] ;  /* 0x00001e28040075b4 */ /* 0x000fe20008211000 */
[----:B------:R-:W-:Y:S01]  /*1e10*/  UMOV UR20, UR60 ;  /* 0x0000003c00147c82 */ /* 0x000fe20008000000 */
[----:B------:R-:W-:Y:S01]  /*1e20*/  UMOV UR17, UR57 ;  /* 0x0000003900117c82 */ /* 0x000fe20008000000 */
[----:B------:R-:W-:Y:S01]  /*1e30*/  UTMALDG.3D.2CTA [UR32], [UR4], desc[UR30] ;  /* 0x00001e20040075b4 */ /* 0x000fe20008211000 */
[----:B------:R-:W-:Y:S01]  /*1e40*/  UTMALDG.3D.2CTA [UR24], [UR14], desc[UR30] ;  /* 0x00001e180e0075b4 */ /* 0x000fe20008211000 */
[----:B------:R2:W-:Y:S01]  /*1e50*/  UTMALDG.3D.2CTA [UR8], [UR14], desc[UR30] ;  /* 0x00001e080e0075b4 */ /* 0x0005e20008211000 */
[----:B------:R1:W-:Y:S01]  /*1e60*/  UTMALDG.3D.2CTA [UR16], [UR14], desc[UR30] ;  /* 0x00001e100e0075b4 */ /* 0x0003e20008211000 */
[----:B--2---:R-:W-:Y:S01]  /*1e70*/  UIADD3 UR8, UPT, UPT, UR13, 0x26300, URZ ;  /* 0x000263000d087890 */ /* 0x004fe2000fffe0ff */
[----:B------:R-:W-:-:S08]  /*1e80*/  UMOV UR10, UR34 ;  /* 0x00000022000a7c82 */ /* 0x000fd00008000000 */
[----:B------:R1:W-:Y:S02]  /*1e90*/  UTMALDG.3D.2CTA [UR8], [UR14], desc[UR30] ;  /* 0x00001e080e0075b4 */ /* 0x0003e40008211000 */
[----:B-1----:R-:W-:Y:S01]  /*1ea0*/  NOP ;  /* 0x0000000000007918 */ /* 0x002fe20000000000 */
.L_x_32:
[----:B------:R-:W-:Y:S05]  /*1eb0*/  BSYNC.RECONVERGENT B0 ;  /* 0x0000000000007941 */ /* 0x000fea0003800200 */
.L_x_31:
[----:B------:R-:W-:Y:S01]  /*1ec0*/  UIADD3 UR42, UPT, UPT, UR42, 0x100, URZ ;  /* 0x000001002a2a7890 */ /* 0x000fe2000fffe0ff */
[----:B------:R-:W-:Y:S01]  /*1ed0*/  UMOV UR6, UR23 ;  /* 0x0000001700067c82 */ /* 0x000fe20008000000 */
[----:B------:R-:W-:Y:S01]  /*1ee0*/  UMOV UR22, UR45 ;  /* 0x0000002d00167c82 */ /* 0x000fe20008000000 */
[----:B------:R-:W-:Y:S09]  /*1ef0*/  BRA.U UP2, `(.L_x_33) ;  /* 0xfffffff902b47547 */ /* 0x000ff2000b83ffff */
.L_x_25:
[----:B------:R-:W-:Y:S01]  /*1f00*/  ULEA UR4, UR23, UR21, 0x3 ;  /* 0x0000001517047291 */ /* 0x000fe2000f8e18ff */
[----:B-1----:R-:W-:Y:S01]  /*1f10*/  SHF.L.U32 R2, R15, 0x1f, RZ ;  /* 0x0000001f0f027819 */ /* 0x002fe200000006ff */
[----:B------:R-:W-:Y:S01]  /*1f20*/  @!P1 SYNCS.ARRIVE.TRANS64.A1T0 RZ, [UR21+0x78], RZ ;  /* 0x000078ffffff99a7 */ /* 0x000fe20008100015 */
[----:B------:R-:W-:-:S06]  /*1f30*/  UISETP.GT.AND UP0, UPT, UR53, UR46, UPT ;  /* 0x0000002e3500728c */ /* 0x000fcc000bf04270 */
[----:B------:R1:W1:Y:S03]  /*1f40*/  SYNCS.PHASECHK.TRANS64.TRYWAIT P1, [UR4+0x20], R2 ;  /* 0x00002002ff0075a7 */ /* 0x0002660008021104 */
[----:B------:R-:W-:Y:S05]  /*1f50*/  BRA.U !UP0, `(.L_x_34) ;  /* 0x0000000508507547 */ /* 0x000fea000b800000 */
[----:B------:R-:W-:Y:S01]  /*1f60*/  UIADD3 UR29, UPT, UPT, UR55, UR22, URZ ;  /* 0x00000016371d7290 */ /* 0x000fe2000fffe0ff */
[----:B------:R-:W-:-:S11]  /*1f70*/  UMOV UR6, UR23 ;  /* 0x0000001700067c82 */ /* 0x000fd60008000000 */
.L_x_42:
[----:B------:R-:W-:Y:S01]  /*1f80*/  ULEA UR7, UR6, UR21, 0x3 ;  /* 0x0000001506077291 */ /* 0x000fe2000f8e18ff */
[----:B--2---:R-:W-:Y:S01]  /*1f90*/  @P5 MOV R3, 0x18000 ;  /* 0x0001800000035802 */ /* 0x004fe20000000f00 */
[----:B-1----:R-:W-:Y:S10]  /*1fa0*/  @P1 BRA `(.L_x_35) ;  /* 0x00000000000c1947 */ /* 0x002ff40003800000 */
[----:B------:R-:W-:-:S04]  /*1fb0*/  SHF.L.U32 R5, R15, 0x1f, RZ ;  /* 0x0000001f0f057819 */ /* 0x000fc800000006ff */
[----:B------:R-:W1:Y:S02]  /*1fc0*/  SYNCS.PHASECHK.TRANS64.TRYWAIT P0, [UR7+0x20], R5 ;  /* 0x00002005ff0075a7 */ /* 0x000e640008001107 */
[----:B-1----:R-:W-:Y:S05]  /*1fd0*/  @!P0 BRA `(.L_x_36) ;  /* 0x0000006000648947 */ /* 0x002fea0003800000 */
.L_x_35:
[----:B------:R2:W-:Y:S01]  /*1fe0*/  @P5 SYNCS.ARRIVE.TRANS64 RZ, [UR7], R3 ;  /* 0x00000003ffff59a7 */ /* 0x0005e20008000007 */
[----:B------:R-:W-:-:S04]  /*1ff0*/  ULOP3.LUT UR4, UR37, 0x2, URZ, 0xfc, !UPT ;  /* 0x0000000225047892 */ /* 0x000fc8000f8efcff */
[----:B------:R-:W-:-:S09]  /*2000*/  UISETP.NE.AND UP0, UPT, UR4, 0x2, UPT ;  /* 0x000000020400788c */ /* 0x000fd2000bf05270 */
[----:B------:R-:W-:Y:S05]  /*2010*/  BRA.U UP0, `(.L_x_37) ;  /* 0x0000000100047547 */ /* 0x000fea000b800000 */
[----:B------:R-:W-:Y:S05]  /*2020*/  BPT.TRAP 0x1 ;  /* 0x000000040000795c */ /* 0x000fea0000300000 */
.L_x_37:
[----:B------:R-:W-:Y:S04]  /*2030*/  BSSY.RECONVERGENT B0, `(.L_x_38) ;  /* 0x0000003000007945 */ /* 0x000fe80003800200 */
[----:B------:R-:W-:Y:S05]  /*2040*/  @!P4 BRA `(.L_x_39) ;  /* 0x000000000004c947 */ /* 0x000fea0003800000 */
[----:B------:R-:W-:Y:S05]  /*2050*/  BPT.TRAP 0x1 ;  /* 0x000000040000795c */ /* 0x000fea0000300000 */
.L_x_39:
[----:B------:R-:W-:Y:S05]  /*2060*/  BSYNC.RECONVERGENT B0 ;  /* 0x0000000000007941 */ /* 0x000fea0003800200 */
.L_x_38:
        /* <DEDUP_REMOVED lines=9> */
[----:B------:R1:W1:Y:S01]  /*2100*/  SYNCS.PHASECHK.TRANS64.TRYWAIT P1, [UR4+0x20], R2 ;  /* 0x00002002ff0075a7 */ /* 0x0002620008021104 */
[----:B------:R-:W-:Y:S05]  /*2110*/  @!P0 BRA `(.L_x_41) ;  /* 0x0000000000cc8947 */ /* 0x000fea0003800000 */
[----:B------:R-:W-:Y:S02]  /*2120*/  ULEA UR32, UR6, UR21, 0xf ;  /* 0x0000001506207291 */ /* 0x000fe4000f8e78ff */
[----:B------:R-:W-:Y:S02]  /*2130*/  UIADD3 UR4, UP1, UPT, UR38, 0x80, URZ ;  /* 0x0000008026047890 */ /* 0x000fe4000ff3e0ff */
[----:B------:R-:W-:Y:S02]  /*2140*/  USHF.L.U32 UR58, UR22, 0x8, URZ ;  /* 0x00000008163a7899 */ /* 0x000fe400080006ff */
[----:B------:R-:W-:Y:S02]  /*2150*/  ULEA UR13, UR6, UR21, 0xe ;  /* 0x00000015060d7291 */ /* 0x000fe4000f8e70ff */
[----:B------:R-:W-:Y:S02]  /*2160*/  UIADD3 UR14, UP0, UPT, UR38, 0x180, URZ ;  /* 0x00000180260e7890 */ /* 0x000fe4000ff1e0ff */
[----:B------:R-:W-:-:S02]  /*2170*/  ULOP3.LUT UR57, UR7, 0xfefffff8, URZ, 0xc0, !UPT ;  /* 0xfefffff807397892 */ /* 0x000fc4000f8ec0ff */
[----:B------:R-:W-:Y:S02]  /*2180*/  UIADD3.X UR5, UPT, UPT, URZ, UR39, URZ, UP1, !UPT ;  /* 0x00000027ff057290 */ /* 0x000fe40008ffe4ff */
[----:B------:R-:W-:Y:S02]  /*2190*/  UIADD3 UR56, UPT, UPT, UR32, 0x3300, URZ ;  /* 0x0000330020387890 */ /* 0x000fe4000fffe0ff */
[----:B------:R-:W-:Y:S02]  /*21a0*/  UIADD3 UR50, UPT, UPT, UR58, 0x40, URZ ;  /* 0x000000403a327890 */ /* 0x000fe4000fffe0ff */
[----:B------:R-:W-:Y:S02]  /*21b0*/  UIADD3 UR48, UPT, UPT, UR32, 0x5300, URZ ;  /* 0x0000530020307890 */ /* 0x000fe4000fffe0ff */
[----:B------:R-:W-:Y:S02]  /*21c0*/  UIADD3 UR42, UPT, UPT, UR58, 0x80, URZ ;  /* 0x000000803a2a7890 */ /* 0x000fe4000fffe0ff */
[----:B------:R-:W-:-:S02]  /*21d0*/  UIADD3 UR40, UPT, UPT, UR32, 0x7300, URZ ;  /* 0x0000730020287890 */ /* 0x000fc4000fffe0ff */
[----:B------:R-:W-:Y:S02]  /*21e0*/  UIADD3 UR34, UPT, UPT, UR58, 0xc0, URZ ;  /* 0x000000c03a227890 */ /* 0x000fe4000fffe0ff */
        /* <DEDUP_REMOVED lines=37> */
[----:B--2---:R-:W-:Y:S01]  /*2440*/  NOP ;  /* 0x0000000000007918 */ /* 0x004fe20000000000 */
.L_x_41:
[----:B-1----:R-:W-:Y:S05]  /*2450*/  BSYNC.RECONVERGENT B0 ;  /* 0x0000000000007941 */ /* 0x002fea0003800200 */
.L_x_40:
[----:B------:R-:W-:Y:S01]  /*2460*/  UIADD3 UR22, UPT, UPT, UR22, 0x1, URZ ;  /* 0x0000000116167890 */ /* 0x000fe2000fffe0ff */
[----:B------:R-:W-:-:S03]  /*2470*/  UMOV UR6, UR23 ;  /* 0x0000001700067c82 */ /* 0x000fc60008000000 */
[----:B------:R-:W-:-:S09]  /*2480*/  UISETP.NE.AND UP0, UPT, UR22, UR29, UPT ;  /* 0x0000001d1600728c */ /* 0x000fd2000bf05270 */
[----:B------:R-:W-:Y:S05]  /*2490*/  BRA.U UP0, `(.L_x_42) ;  /* 0xfffffff900b87547 */ /* 0x000fea000b83ffff */
.L_x_34:
[----:B-1----:R-:W-:Y:S01]  /*24a0*/  LEA R2, R14, UR21, 0x3 ;  /* 0x000000150e027c11 */ /* 0x002fe2000f8e18ff */
[----:B------:R-:W-:Y:S01]  /*24b0*/  NOP ;  /* 0x0000000000007918 */ /* 0x000fe20000000000 */
[----:B--2---:R-:W-:Y:S02]  /*24c0*/  SHF.L.U32 R3, R12, 0x1f, RZ ;  /* 0x0000001f0c037819 */ /* 0x004fe400000006ff */
[----:B------:R-:W-:Y:S02]  /*24d0*/  LEA R4, R14, UR21, 0x4 ;  /* 0x000000150e047c11 */ /* 0x000fe4000f8e20ff */
[----:B------:R-:W1:Y:S02]  /*24e0*/  SYNCS.PHASECHK.TRANS64.TRYWAIT P0, [R2+URZ+0x80], R3 ;  /* 0x00008003020075a7 */ /* 0x000e6400080011ff */
[----:B-1----:R-:W-:Y:S05]  /*24f0*/  @!P0 BRA `(.L_x_43) ;  /* 0x0000005c00348947 */ /* 0x002fea0003800000 */
.L_x_140:
[----:B------:R-:W4:Y:S01]  /*2500*/  LDS.128 R4, [R4+0x110] ;  /* 0x0001100004047984 */ /* 0x000f220000000c00 */
[----:B------:R-:W-:Y:S01]  /*2510*/  ISETP.GE.AND P0, PT, R26, 0x1, PT ;  /* 0x000000011a00780c */ /* 0x000fe20003f06270 */
[----:B-1----:R-:W-:Y:S01]  /*2520*/  VIADD R2, R2, 0x90 ;  /* 0x0000009002027836 */ /* 0x002fe20000000000 */
[----:B------:R-:W-:Y:S01]  /*2530*/  @!PT LDS RZ, [RZ] ;  /* 0x00000000fffff984 */ /* 0x000fe20000000800 */
[----:B------:R-:W-:Y:S01]  /*2540*/  @!PT LDS RZ, [RZ] ;  /* 0x00000000fffff984 */ /* 0x000fe20000000800 */
[----:B------:R-:W-:Y:S01]  /*2550*/  @!PT LDS RZ, [RZ] ;  /* 0x00000000fffff984 */ /* 0x000fe20000000800 */
[----:B------:R-:W-:Y:S01]  /*2560*/  @!PT LDS RZ, [RZ] ;  /* 0x00000000fffff984 */ /* 0x000fe20000000800 */
[----:B------:R1:W-:Y:S06]  /*2570*/  MEMBAR.ALL.CTA ;  /* 0x0000000000007992 */ /* 0x0003ec0000008000 */
[----:B-1----:R-:W1:Y:S01]  /*2580*/  FENCE.VIEW.ASYNC.S ;  /* 0x00000000000073c6 */ /* 0x002e620000000000 */
[----:B------:R-:W-:-:S04]  /*2590*/  PRMT R2, RZ, 0x654, R2 ;  /* 0x00000654ff027816 */ /* 0x000fc80000000002 */
[----:B-1----:R1:W-:Y:S01]  /*25a0*/  SYNCS.ARRIVE.TRANS64.RED.A1T0 RZ, [R2+URZ], RZ ;  /* 0x000000ff02ff79a7 */ /* 0x0023e200081004ff */
[----:B----4-:R-:W-:-:S13]  /*25b0*/  LOP3.LUT P2, RZ, R6, 0x1, RZ, 0xc0, !PT ;  /* 0x0000000106ff7812 */ /* 0x010fda000784c0ff */
[----:B------:R-:W-:Y:S01]  /*25c0*/  @P2 SHF.R.U32.HI R3, RZ, 0x10, R5 ;  /* 0x00000010ff032819 */ /* 0x000fe20000011605 */
[----:B------:R-:W-:Y:S01]  /*25d0*/  VOTEU.ANY UP0, P2 ;  /* 0x0000000000ff7886 */ /* 0x000fe20001000100 */
[----:B------:R-:W-:Y:S02]  /*25e0*/  @P2 MOV R13, R4 ;  /* 0x00000004000d2202 */ /* 0x000fe40000000f00 */
[----:B------:R-:W-:Y:S02]  /*25f0*/  @P2 R2UR.BROADCAST UR4, R3 ;  /* 0x00000000030422ca */ /* 0x000fe400008e0000 */
[----:B------:R-:W-:-:S11]  /*2600*/  @P2 LOP3.LUT R11, R5, 0xffff, RZ, 0xc0, !PT ;  /* 0x0000ffff050b2812 */ /* 0x000fd600078ec0ff */
[----:B------:R-:W-:Y:S01]  /*2610*/  @UP0 UMOV UR60, UR4 ;  /* 0x00000004003c0c82 */ /* 0x000fe20008000000 */
[----:B-1----:R-:W-:Y:S05]  /*2620*/  @!P0 BRA `(.L_x_44) ;  /* 0x0000000000b88947 */ /* 0x002fea0003800000 */
[----:B------:R-:W3:Y:S01]  /*2630*/  LDC.64 R4, c[0x0][0xb18] ;  /* 0x0002c600ff047b82 */ /* 0x000ee20000000a00 */
[----:B------:R-:W-:-:S07]  /*2640*/  ISETP.NE.AND P3, PT, R26, 0x1, PT ;  /* 0x000000011a00780c */ /* 0x000fce0003f65270 */
[----:B------:R-:W1:Y:S08]  /*2650*/  LDC.64 R6, c[0x0][0xb10] ;  /* 0x0002c400ff067b82 */ /* 0x000e700000000a00 */
[----:B------:R-:W2:Y:S08]  /*2660*/  LDC R18, c[0x0][0xb20] ;  /* 0x0002c800ff127b82 */ /* 0x000eb00000000800 */
[----:B------:R-:W4:Y:S01]  /*2670*/  LDC R20, c[0x0][0xb0c] ;  /* 0x0002c300ff147b82 */ /* 0x000f220000000800 */
[----:B---3--:R-:W-:Y:S01]  /*2680*/  IMAD.HI.U32 R19, R0, R5, RZ ;  /* 0x0000000500137227 */ /* 0x008fe200078e00ff */
[----:B------:R-:W-:-:S03]  /*2690*/  ISETP.NE.AND P0, PT, R4, 0x1, PT ;  /* 0x000000010400780c */ /* 0x000fc60003f05270 */
[----:B------:R-:W-:-:S03]  /*26a0*/  IMAD.HI.U32 R5, R11, R5, RZ ;  /* 0x000000050b057227 */ /* 0x000fc600078e00ff */
[----:B------:R-:W3:Y:S01]  /*26b0*/  LDC.64 R2, c[0x0][0xb28] ;  /* 0x0002ca00ff027b82 */ /* 0x000ee20000000a00 */
[----:B-1----:R-:W-:-:S04]  /*26c0*/  IMAD.HI.U32 R22, R9, R6, RZ ;  /* 0x0000000609167227 */ /* 0x002fc800078e00ff */
[----:B------:R-:W-:Y:S01]  /*26d0*/  IMAD.HI.U32 R24, R13, R6, RZ ;  /* 0x000000060d187227 */ /* 0x000fe200078e00ff */
[----:B------:R-:W-:Y:S02]  /*26e0*/  SHF.R.U32.HI R22, RZ, R7, R22 ;  /* 0x00000007ff167219 */ /* 0x000fe40000011616 */
[-C--:B--2---:R-:W-:Y:S02]  /*26f0*/  SHF.R.U32.HI R19, RZ, R18.reuse, R19 ;  /* 0x00000012ff137219 */ /* 0x084fe40000011613 */
[----:B------:R-:W-:Y:S02]  /*2700*/  SHF.R.U32.HI R18, RZ, R18, R5 ;  /* 0x00000012ff127219 */ /* 0x000fe40000011605 */
[----:B------:R-:W-:Y:S02]  /*2710*/  SEL R19, R0, R19, !P0 ;  /* 0x0000001300137207 */ /* 0x000fe40004000000 */
[----:B------:R-:W-:Y:S02]  /*2720*/  SHF.R.U32.HI R24, RZ, R7, R24 ;  /* 0x00000007ff187219 */ /* 0x000fe40000011618 */
[----:B----4-:R-:W-:-:S02]  /*2730*/  ISETP.NE.AND P1, PT, R20, 0x1, PT ;  /* 0x000000011400780c */ /* 0x010fc40003f25270 */
[----:B------:R-:W-:Y:S02]  /*2740*/  SEL R5, R11, R18, !P0 ;  /* 0x000000120b057207 */ /* 0x000fe40004000000 */
[----:B------:R-:W-:Y:S02]  /*2750*/  SEL R21, R9, R22, !P1 ;  /* 0x0000001609157207 */ /* 0x000fe40004800000 */
[----:B------:R-:W-:Y:S01]  /*2760*/  SEL R7, R13, R24, !P1 ;  /* 0x000000180d077207 */ /* 0x000fe20004800000 */
[----:B---3--:R-:W-:-:S04]  /*2770*/  IMAD.HI.U32 R22, R19, R2, RZ ;  /* 0x0000000213167227 */ /* 0x008fc800078e00ff */
[----:B------:R-:W-:Y:S01]  /*2780*/  IMAD.HI.U32 R6, R21, R2, RZ ;  /* 0x0000000215067227 */ /* 0x000fe200078e00ff */
[----:B------:R-:W-:-:S04]  /*2790*/  @P3 SHF.R.U32.HI R19, RZ, R3, R22 ;  /* 0x00000003ff133219 */ /* 0x000fc80000011616 */
        /* <DEDUP_REMOVED lines=8> */
[----:B------:R-:W-:-:S04]  /*2820*/  @!P0 IMAD.HI.U32 R18, R7, R2, RZ ;  /* 0x0000000207128227 */ /* 0x000fc800078e00ff */
[----:B------:R-:W-:Y:S01]  /*2830*/  IMAD.MOV R2, RZ, RZ, -R6 ;  /* 0x000000ffff027224 */ /* 0x000fe200078e0a06 */
[----:B------:R-:W-:-:S03]  /*2840*/  @!P0 SHF.R.U32.HI R18, RZ, R3, R18 ;  /* 0x00000003ff128219 */ /* 0x000fc60000011612 */
[----:B------:R-:W-:Y:S01]  /*2850*/  IMAD R2, R26, R2, R5 ;  /* 0x000000021a027224 */ /* 0x000fe200078e0205 */
[----:B------:R-:W-:Y:S02]  /*2860*/  @!P0 SEL R3, R7, R18, !P3 ;  /* 0x0000001207038207 */ /* 0x000fe40005800000 */
[----:B------:R-:W-:-:S03]  /*2870*/  IADD3 R18, PT, PT, -R5, RZ, RZ ;  /* 0x000000ff05127210 */ /* 0x000fc60007ffe1ff */
[--C-:B------:R-:W-:Y:S02]  /*2880*/  @!P0 IMAD.IADD R6, R6, 0x1, -R3.reuse ;  /* 0x0000000106068824 */ /* 0x100fe400078e0a03 */
[----:B------:R-:W-:Y:S01]  /*2890*/  @!P0 IMAD R3, R2, R21, R3 ;  /* 0x0000001502038224 */ /* 0x000fe200078e0203 */
[----:B------:R-:W-:Y:S01]  /*28a0*/  IADD3 R2, PT, PT, -R7, RZ, RZ ;  /* 0x000000ff07027210 */ /* 0x000fe20007ffe1ff */
[----:B------:R-:W-:Y:S02]  /*28b0*/  @!P0 IMAD R5, R26, R6, R7 ;  /* 0x000000061a058224 */ /* 0x000fe400078e0207 */
[----:B------:R-:W-:Y:S02]  /*28c0*/  IMAD R11, R4, R18, R11 ;  /* 0x00000012040b7224 */ /* 0x000fe400078e020b */
[----:B------:R-:W-:Y:S02]  /*28d0*/  @!P0 IMAD.MOV.U32 R7, RZ, RZ, R3 ;  /* 0x000000ffff078224 */ /* 0x000fe400078e0003 */
[----:B------:R-:W-:-:S02]  /*28e0*/  IMAD R2, R20, R2, R13 ;  /* 0x0000000214027224 */ /* 0x000fc400078e020d */
[----:B------:R-:W-:Y:S02]  /*28f0*/  IMAD R11, R5, R4, R11 ;  /* 0x00000004050b7224 */ /* 0x000fe400078e020b */
[----:B------:R-:W-:Y:S02]  /*2900*/  IMAD R13, R7, R20, R2 ;  /* 0x00000014070d7224 */ /* 0x000fe400078e0202 */
.L_x_44:
[----:B------:R-:W1:Y:S02]  /*2910*/  LDCU UR4, c[0x0][0xb30] ;  /* 0x00016600ff0477ac */ /* 0x000e640008000800 */
[----:B-1----:R-:W-:-:S09]  /*2920*/  UISETP.NE.AND UP0, UPT, UR4, 0x1, UPT ;  /* 0x000000010400788c */ /* 0x002fd2000bf05270 */
[----:B------:R-:W-:Y:S05]  /*2930*/  BRA.U UP0, `(.L_x_45) ;  /* 0x0000000100407547 */ /* 0x000fea000b800000 */
[----:B------:R-:W1:Y:S08]  /*2940*/  LDC.64 R4, c[0x0][0xb10] ;  /* 0x0002c400ff047b82 */ /* 0x000e700000000a00 */
[----:B------:R-:W2:Y:S08]  /*2950*/  LDC.64 R2, c[0x0][0xb18] ;  /* 0x0002c600ff027b82 */ /* 0x000eb00000000a00 */
[----:B------:R-:W4:Y:S08]  /*2960*/  LDC R6, c[0x0][0xb20] ;  /* 0x0002c800ff067b82 */ /* 0x000f300000000800 */
[----:B------:R-:W3:Y:S01]  /*2970*/  LDC R18, c[0x0][0xb0c] ;  /* 0x0002c300ff127b82 */ /* 0x000ee20000000800 */
[----:B-1----:R-:W-:-:S05]  /*2980*/  IMAD.HI.U32 R4, R13, R4, RZ ;  /* 0x000000040d047227 */ /* 0x002fca00078e00ff */
[----:B------:R-:W-:Y:S01]  /*2990*/  SHF.R.U32.HI R4, RZ, R5, R4 ;  /* 0x00000005ff047219 */ /* 0x000fe20000011604 */
[----:B--2---:R-:W-:Y:S01]  /*29a0*/  IMAD.HI.U32 R3, R11, R3, RZ ;  /* 0x000000030b037227 */ /* 0x004fe200078e00ff */
[----:B------:R-:W-:-:S04]  /*29b0*/  ISETP.NE.AND P0, PT, R2, 0x1, PT ;  /* 0x000000010200780c */ /* 0x000fc80003f05270 */
[----:B----4-:R-:W-:-:S04]  /*29c0*/  SHF.R.U32.HI R6, RZ, R6, R3 ;  /* 0x00000006ff067219 */ /* 0x010fc80000011603 */
[----:B------:R-:W-:Y:S02]  /*29d0*/  SEL R3, R11, R6, !P0 ;  /* 0x000000060b037207 */ /* 0x000fe40004000000 */
[----:B---3--:R-:W-:-:S04]  /*29e0*/  ISETP.NE.AND P1, PT, R18, 0x1, PT ;  /* 0x000000011200780c */ /* 0x008fc80003f25270 */
[----:B------:R-:W-:-:S05]  /*29f0*/  SEL R4, R13, R4, !P1 ;  /* 0x000000040d047207 */ /* 0x000fca0004800000 */
[----:B------:R-:W-:Y:S02]  /*2a00*/  IMAD.IADD R5, R3, 0x1, -R4 ;  /* 0x0000000103057824 */ /* 0x000fe400078e0a04 */
[----:B------:R-:W-:Y:S02]  /*2a10*/  IMAD.IADD R3, R4, 0x1, -R3 ;  /* 0x0000000104037824 */ /* 0x000fe400078e0a03 */
[----:B------:R-:W-:Y:S02]  /*2a20*/  IMAD R13, R5, R18, R13 ;  /* 0x00000012050d7224 */ /* 0x000fe400078e020d */
[----:B------:R-:W-:-:S07]  /*2a30*/  IMAD R11, R3, R2, R11 ;  /* 0x00000002030b7224 */ /* 0x000fce00078e020b */
.L_x_45:
[----:B------:R-:W-:Y:S01]  /*2a40*/  VIADD R14, R14, 0x1 ;  /* 0x000000010e0e7836 */ /* 0x000fe20000000000 */
[----:B------:R-:W-:Y:S01]  /*2a50*/  PLOP3.LUT P1, PT, PT, PT, PT, 0x80, 0x8 ;  /* 0x000000000008781c */ /* 0x000fe20003f2f070 */
[----:B------:R-:W-:Y:S02]  /*2a60*/  IMAD.IADD R21, R13, 0x1, R60 ;  /* 0x000000010d157824 */ /* 0x000fe400078e023c */
[----:B------:R-:W-:Y:S01]  /*2a70*/  IMAD.IADD R20, R11, 0x1, R58 ;  /* 0x000000010b147824 */ /* 0x000fe200078e023a */
[----:B------:R-:W-:-:S04]  /*2a80*/  ISETP.NE.AND P0, PT, R14, 0x2, PT ;  /* 0x000000020e00780c */ /* 0x000fc80003f05270 */
[----:B------:R-:W-:Y:S02]  /*2a90*/  SEL R3, RZ, 0x1, P0 ;  /* 0x00000001ff037807 */ /* 0x000fe40000000000 */
[----:B------:R-:W-:Y:S02]  /*2aa0*/  SEL R14, R14, RZ, P0 ;  /* 0x000000ff0e0e7207 */ /* 0x000fe40000000000 */
[----:B------:R-:W-:Y:S01]  /*2ab0*/  LOP3.LUT R12, R12, R3, RZ, 0x3c, !PT ;  /* 0x000000030c0c7212 */ /* 0x000fe200078e3cff */
[----:B------:R-:W-:Y:S06]  /*2ac0*/  @P2 BRA `(.L_x_46) ;  /* 0xffffffec00302947 */ /* 0x000fec000383ffff */
[----:B------:R-:W-:Y:S01]  /*2ad0*/  UIADD3 UR21, UPT, UPT, UR21, 0x20, URZ ;  /* 0x0000002015157890 */ /* 0x000fe2000fffe0ff */
[----:B------:R-:W-:-:S03]  /*2ae0*/  SHF.L.U32 R3, R15, 0x1f, RZ ;  /* 0x0000001f0f037819 */ /* 0x000fc600000006ff */
[----:B------:R-:W-:-:S09]  /*2af0*/  ULEA UR4, UR23, UR21, 0x3 ;  /* 0x0000001517047291 */ /* 0x000fd2000f8e18ff */
[----:B------:R-:W1:Y:S02]  /*2b00*/  SYNCS.PHASECHK.TRANS64.TRYWAIT P0, [UR4], R3 ;  /* 0x00000003ff0075a7 */ /* 0x000e640008001104 */
[----:B-1----:R-:W-:Y:S05]  /*2b10*/  @!P0 BRA `(.L_x_47) ;  /* 0x0000005400c08947 */ /* 0x002fea0003800000 */
.L_x_142:
[----:B------:R-:W-:-:S04]  /*2b20*/  UIADD3 UR4, UPT, UPT, UR23, 0x1, URZ ;  /* 0x0000000117047890 */ /* 0x000fc8000fffe0ff */
[----:B------:R-:W-:-:S04]  /*2b30*/  UISETP.NE.AND UP0, UPT, UR4, 0x4, UPT ;  /* 0x000000040400788c */ /* 0x000fc8000bf05270 */
[----:B------:R-:W-:Y:S02]  /*2b40*/  USEL UR6, URZ, 0x1, UP0 ;  /* 0x00000001ff067887 */ /* 0x000fe40008000000 */
[----:B------:R-:W-:-:S04]  /*2b50*/  USEL UR4, UR4, URZ, UP0 ;  /* 0x000000ff04047287 */ /* 0x000fc80008000000 */
[----:B------:R-:W-:Y:S01]  /*2b60*/  ULEA UR5, UR4, UR21, 0x3 ;  /* 0x0000001504057291 */ /* 0x000fe2000f8e18ff */
[----:B------:R-:W-:-:S04]  /*2b70*/  LOP3.LUT R2, R15, UR6, RZ, 0x3c, !PT ;  /* 0x000000060f027c12 */ /* 0x000fc8000f8e3cff */
[----:B-1----:R-:W-:-:S04]  /*2b80*/  SHF.L.U32 R3, R2, 0x1f, RZ ;  /* 0x0000001f02037819 */ /* 0x002fc800000006ff */
[----:B------:R-:W1:Y:S02]  /*2b90*/  SYNCS.PHASECHK.TRANS64.TRYWAIT P0, [UR5], R3 ;  /* 0x00000003ff0075a7 */ /* 0x000e640008001105 */
[----:B-1----:R-:W-:Y:S05]  /*2ba0*/  @!P0 BRA `(.L_x_48) ;  /* 0x0000005400b48947 */ /* 0x002fea0003800000 */
.L_x_144:
        /* <DEDUP_REMOVED lines=9> */
.L_x_146:
[----:B------:R-:W-:-:S04]  /*2c40*/  UIADD3 UR4, UPT, UPT, UR4, 0x1, URZ ;  /* 0x0000000104047890 */ /* 0x000fc8000fffe0ff */
[----:B------:R-:W-:-:S04]  /*2c50*/  UISETP.NE.AND UP0, UPT, UR4, 0x4, UPT ;  /* 0x000000040400788c */ /* 0x000fc8000bf05270 */
[----:B------:R-:W-:Y:S02]  /*2c60*/  USEL UR5, URZ, 0x1, UP0 ;  /* 0x00000001ff057887 */ /* 0x000fe40008000000 */
[----:B------:R-:W-:-:S04]  /*2c70*/  USEL UR4, UR4, URZ, UP0 ;  /* 0x000000ff04047287 */ /* 0x000fc80008000000 */
[----:B------:R-:W-:Y:S01]  /*2c80*/  ULEA UR4, UR4, UR21, 0x3 ;  /* 0x0000001504047291 */ /* 0x000fe2000f8e18ff */
[----:B-1----:R-:W-:-:S04]  /*2c90*/  LOP3.LUT R3, R2, UR5, RZ, 0x3c, !PT ;  /* 0x0000000502037c12 */ /* 0x002fc8000f8e3cff */
[----:B------:R-:W-:Y:S01]  /*2ca0*/  SHF.L.U32 R3, R3, 0x1f, RZ ;  /* 0x0000001f03037819 */ /* 0x000fe200000006ff */
[----:B---3--:R-:W-:-:S07]  /*2cb0*/  IMAD.U32 R0, RZ, RZ, UR4 ;  /* 0x00000004ff007e24 */ /* 0x008fce000f8e00ff */
.L_x_50:
[----:B-1----:R1:W2:Y:S02]  /*2cc0*/  SYNCS.PHASECHK.TRANS64.TRYWAIT P0, [R0+URZ], R3 ;  /* 0x00000003000075a7 */ /* 0x0022a400080011ff */
[----:B--2---:R-:W-:Y:S05]  /*2cd0*/  @!P0 NANOSLEEP.SYNCS 0x989680 ;  /* 0x009896800000895d */ /* 0x004fea0003900000 */
[----:B------:R-:W2:Y:S02]  /*2ce0*/  @!P0 SYNCS.PHASECHK.TRANS64 P0, [R0+URZ], R3 ;  /* 0x00000003000085a7 */ /* 0x000ea400080010ff */
[----:B--2---:R-:W-:Y:S05]  /*2cf0*/  @P0 EXIT ;  /* 0x000000000000094d */ /* 0x004fea0003800000 */
[----:B------:R-:W-:Y:S05]  /*2d00*/  BRA `(.L_x_50) ;  /* 0xfffffffc00ec7947 */ /* 0x000fea000383ffff */
.L_x_22:
[----:B------:R-:W-:-:S04]  /*2d10*/  UISETP.NE.AND UP1, UPT, UR47, URZ, UPT ;  /* 0x000000ff2f00728c */ /* 0x000fc8000bf25270 */
[----:B------:R-:W-:-:S09]  /*2d20*/  UISETP.NE.OR UP1, UPT, UR10, 0x1, UP1 ;  /* 0x000000010a00788c */ /* 0x000fd20008f25670 */
[----:B------:R-:W-:Y:S05]  /*2d30*/  BRA.U UP1, `(.L_x_51) ;  /* 0x00000005014c7547 */ /* 0x000fea000b800000 */
[----:B------:R-:W-:Y:S01]  /*2d40*/  HFMA2 R11, -RZ, RZ, 0, 0 ;  /* 0x00000000ff0b7431 */ /* 0x000fe200000001ff */
[----:B------:R-:W-:Y:S01]  /*2d50*/  ISETP.GE.U32.AND P2, PT, R10, 0x2, PT ;  /* 0x000000020a00780c */ /* 0x000fe20003f46070 */
[----:B------:R-:W-:Y:S01]  /*2d60*/  IMAD.MOV.U32 R12, RZ, RZ, 0x1 ;  /* 0x00000001ff0c7424 */ /* 0x000fe200078e00ff */
[----:B------:R-:W-:Y:S01]  /*2d70*/  CS2R R8, SRZ ;  /* 0x0000000000087805 */ /* 0x000fe2000001ff00 */
[----:B------:R-:W-:Y:S01]  /*2d80*/  IMAD.MOV.U32 R3, RZ, RZ, RZ ;  /* 0x000000ffff037224 */ /* 0x000fe200078e00ff */
[----:B------:R-:W-:Y:S01]  /*2d90*/  UMOV UR6, 0x400 ;  /* 0x0000040000067882 */ /* 0x000fe20000000000 */
[----:B------:R-:W-:Y:S01]  /*2da0*/  UMOV UR5, URZ ;  /* 0x000000ff00057c82 */ /* 0x000fe20008000000 */
[----:B------:R-:W-:-:S12]  /*2db0*/  ULEA UR6, UR47, UR6, 0x18 ;  /* 0x000000062f067291 */ /* 0x000fd8000f8ec0ff */
.L_x_55:
[----:B------:R-:W-:Y:S02]  /*2dc0*/  LEA R0, R3, UR6, 0x3 ;  /* 0x0000000603007c11 */ /* 0x000fe4000f8e18ff */
[----:B------:R-:W-:-:S03]  /*2dd0*/  SHF.L.U32 R5, R8, 0x1f, RZ ;  /* 0x0000001f08057819 */ /* 0x000fc600000006ff */
[----:B------:R-:W-:Y:S01]  /*2de0*/  VIADD R4, R0, 0xf0 ;  /* 0x000000f000047836 */ /* 0x000fe20000000000 */
[----:B------:R-:W1:Y:S02]  /*2df0*/  SYNCS.PHASECHK.TRANS64.TRYWAIT P0, [R0+URZ+0xe0], R5 ;  /* 0x0000e005000075a7 */ /* 0x000e6400080011ff */
[----:B-1----:R-:W-:Y:S05]  /*2e00*/  @!P0 BRA `(.L_x_52) ;  /* 0x00000054004c8947 */ /* 0x002fea0003800000 */
.L_x_147:
[----:B------:R-:W-:Y:S01]  /*2e10*/  ULEA UR4, UR5, UR6, 0x3 ;  /* 0x0000000605047291 */ /* 0x000fe2000f8e18ff */
[----:B------:R-:W-:Y:S01]  /*2e20*/  PRMT R4, RZ, 0x654, R4 ;  /* 0x00000654ff047816 */ /* 0x000fe20000000004 */
[----:B-1----:R-:W-:Y:S01]  /*2e30*/  @!P2 IMAD.MOV.U32 R5, RZ, RZ, 0x10 ;  /* 0x00000010ff05a424 */ /* 0x002fe200078e00ff */
[----:B------:R-:W-:Y:S01]  /*2e40*/  SHF.L.U32 R7, R12, 0x1f, RZ ;  /* 0x0000001f0c077819 */ /* 0x000fe200000006ff */
[----:B------:R-:W-:Y:S01]  /*2e50*/  UIADD3 UR7, UPT, UPT, UR4, 0x80, URZ ;  /* 0x0000008004077890 */ /* 0x000fe2000fffe0ff */
[----:B------:R1:W-:Y:S05]  /*2e60*/  SYNCS.ARRIVE.TRANS64.RED.A1T0 RZ, [R4+URZ], RZ ;  /* 0x000000ff04ff79a7 */ /* 0x0003ea00081004ff */
[----:B------:R-:W-:Y:S01]  /*2e70*/  IMAD.U32 R13, RZ, RZ, UR7 ;  /* 0x00000007ff0d7e24 */ /* 0x000fe2000f8e00ff */
[----:B------:R-:W2:Y:S04]  /*2e80*/  SYNCS.PHASECHK.TRANS64.TRYWAIT P0, [UR4+0x90], R7 ;  /* 0x00009007ff0075a7 */ /* 0x000ea80008001104 */
[----:B------:R-:W-:Y:S01]  /*2e90*/  PRMT R13, R10, 0x654, R13 ;  /* 0x000006540a0d7816 */ /* 0x000fe2000000000d */
[----:B-12---:R-:W-:Y:S06]  /*2ea0*/  @!P0 BRA `(.L_x_53) ;  /* 0x0000005400388947 */ /* 0x006fec0003800000 */
.L_x_149:
[----:B------:R-:W-:Y:S01]  /*2eb0*/  ULEA UR8, UR5, UR6, 0x4 ;  /* 0x0000000605087291 */ /* 0x000fe2000f8e20ff */
[----:B------:R-:W-:Y:S01]  /*2ec0*/  SEL R2, R13, R2, !P2 ;  /* 0x000000020d027207 */ /* 0x000fe20005000000 */
[----:B------:R-:W-:Y:S01]  /*2ed0*/  UIADD3 UR9, UPT, UPT, UR4, 0x80, URZ ;  /* 0x0000008004097890 */ /* 0x000fe2000fffe0ff */
[----:B-1----:R-:W-:Y:S01]  /*2ee0*/  LEA R0, R11, UR6, 0x3 ;  /* 0x000000060b007c11 */ /* 0x002fe2000f8e18ff */
[----:B------:R-:W-:Y:S01]  /*2ef0*/  UIADD3 UR8, UPT, UPT, UR8, 0x110, URZ ;  /* 0x0000011008087890 */ /* 0x000fe2000fffe0ff */
[----:B------:R1:W-:Y:S01]  /*2f00*/  @!P2 SYNCS.ARRIVE.TRANS64.RED RZ, [R2+URZ], R5 ;  /* 0x0000000502ffa9a7 */ /* 0x0003e200080004ff */
[----:B------:R-:W-:Y:S01]  /*2f10*/  UIADD3 UR4, UPT, UPT, UR5, 0x1, URZ ;  /* 0x0000000105047890 */ /* 0x000fe2000fffe0ff */
[----:B------:R-:W-:-:S03]  /*2f20*/  VIADD R3, R3, 0x1 ;  /* 0x0000000103037836 */ /* 0x000fc60000000000 */
[----:B------:R-:W-:Y:S02]  /*2f30*/  UISETP.NE.AND UP0, UPT, UR4, 0x2, UPT ;  /* 0x000000020400788c */ /* 0x000fe4000bf05270 */
[----:B------:R-:W-:Y:S01]  /*2f40*/  ISETP.NE.AND P0, PT, R3, 0x2, PT ;  /* 0x000000020300780c */ /* 0x000fe20003f05270 */
[----:B------:R-:W-:Y:S06]  /*2f50*/  UGETNEXTWORKID.BROADCAST [UR8], [UR9] ;  /* 0x00000000080073ca */ /* 0x000fec0008000100 */
[----:B------:R-:W-:Y:S02]  /*2f60*/  USEL UR7, URZ, 0x1, UP0 ;  /* 0x00000001ff077887 */ /* 0x000fe40008000000 */
[----:B------:R-:W-:-:S04]  /*2f70*/  USEL UR5, UR4, URZ, UP0 ;  /* 0x000000ff04057287 */ /* 0x000fc80008000000 */
[----:B------:R-:W-:Y:S02]  /*2f80*/  LOP3.LUT R12, R12, UR7, RZ, 0x3c, !PT ;  /* 0x000000070c0c7c12 */ /* 0x000fe4000f8e3cff */
[----:B-1----:R-:W-:-:S04]  /*2f90*/  SHF.L.U32 R5, R9, 0x1f, RZ ;  /* 0x0000001f09057819 */ /* 0x002fc800000006ff */
[----:B------:R-:W1:Y:S02]  /*2fa0*/  SYNCS.PHASECHK.TRANS64.TRYWAIT P1, [R0+URZ+0x80], R5 ;  /* 0x00008005000075a7 */ /* 0x000e6400080211ff */
[----:B-1----:R-:W-:Y:S05]  /*2fb0*/  @!P1 BRA `(.L_x_54) ;  /* 0x00000054000c9947 */ /* 0x002fea0003800000 */
.L_x_150:
[----:B------:R-:W-:Y:S01]  /*2fc0*/  LEA R4, R11, UR6, 0x4 ;  /* 0x000000060b047c11 */ /* 0x000fe2000f8e20ff */
[----:B-1----:R-:W-:Y:S01]  /*2fd0*/  VIADD R0, R0, 0x90 ;  /* 0x0000009000007836 */ /* 0x002fe20000000000 */
[----:B------:R-:W-:Y:S01]  /*2fe0*/  SEL R3, R3, RZ, P0 ;  /* 0x000000ff03037207 */ /* 0x000fe20000000000 */
[----:B------:R-:W-:-:S03]  /*2ff0*/  VIADD R11, R11, 0x1 ;  /* 0x000000010b0b7836 */ /* 0x000fc60000000000 */
[----:B------:R-:W1:Y:S01]  /*3000*/  LDS.128 R4, [R4+0x110] ;  /* 0x0001100004047984 */ /* 0x000e620000000c00 */
[----:B------:R-:W-:Y:S02]  /*3010*/  PRMT R0, RZ, 0x654, R0 ;  /* 0x00000654ff007816 */ /* 0x000fe40000000000 */
[C---:B------:R-:W-:Y:S01]  /*3020*/  ISETP.NE.AND P1, PT, R11.reuse, 0x2, PT ;  /* 0x000000020b00780c */ /* 0x040fe20003f25270 */
[----:B------:R-:W-:Y:S01]  /*3030*/  @!PT LDS RZ, [RZ] ;  /* 0x00000000fffff984 */ /* 0x000fe20000000800 */
[----:B------:R-:W-:Y:S01]  /*3040*/  @!PT LDS RZ, [RZ] ;  /* 0x00000000fffff984 */ /* 0x000fe20000000800 */
[----:B------:R-:W-:Y:S01]  /*3050*/  @!PT LDS RZ, [RZ] ;  /* 0x00000000fffff984 */ /* 0x000fe20000000800 */
[----:B------:R-:W-:Y:S01]  /*3060*/  @!PT LDS RZ, [RZ] ;  /* 0x00000000fffff984 */ /* 0x000fe20000000800 */
[----:B------:R2:W-:Y:S06]  /*3070*/  MEMBAR.ALL.CTA ;  /* 0x0000000000007992 */ /* 0x0005ec0000008000 */
[----:B--2---:R-:W2:Y:S01]  /*3080*/  FENCE.VIEW.ASYNC.S ;  /* 0x00000000000073c6 */ /* 0x004ea20000000000 */
[----:B------:R-:W-:Y:S01]  /*3090*/  SEL R11, R11, RZ, P1 ;  /* 0x000000ff0b0b7207 */ /* 0x000fe20000800000 */
[----:B--2---:R2:W-:Y:S01]  /*30a0*/  SYNCS.ARRIVE.TRANS64.RED.A1T0 RZ, [R0+URZ], RZ ;  /* 0x000000ff00ff79a7 */ /* 0x0045e200081004ff */
[----:B-1----:R-:W-:-:S02]  /*30b0*/  LOP3.LUT P3, RZ, R6, 0x1, RZ, 0xc0, !PT ;  /* 0x0000000106ff7812 */ /* 0x002fc4000786c0ff */
[----:B------:R-:W-:-:S04]  /*30c0*/  SEL R5, RZ, 0x1, P0 ;  /* 0x00000001ff057807 */ /* 0x000fc80000000000 */
[----:B------:R-:W-:Y:S02]  /*30d0*/  LOP3.LUT R8, R8, R5, RZ, 0x3c, !PT ;  /* 0x0000000508087212 */ /* 0x000fe400078e3cff */
[----:B--2---:R-:W-:-:S04]  /*30e0*/  SEL R0, RZ, 0x1, P1 ;  /* 0x00000001ff007807 */ /* 0x004fc80000800000 */
[----:B------:R-:W-:Y:S01]  /*30f0*/  LOP3.LUT R9, R9, R0, RZ, 0x3c, !PT ;  /* 0x0000000009097212 */ /* 0x000fe200078e3cff */
[----:B------:R-:W-:Y:S06]  /*3100*/  @P3 BRA `(.L_x_55) ;  /* 0xfffffffc002c3947 */ /* 0x000fec000383ffff */
[----:B------:R-:W-:Y:S01]  /*3110*/  ULEA UR4, UR5, UR6, 0x3 ;  /* 0x0000000605047291 */ /* 0x000fe2000f8e18ff */
[----:B------:R-:W-:-:S08]  /*3120*/  SHF.L.U32 R3, R12, 0x1f, RZ ;  /* 0x0000001f0c037819 */ /* 0x000fd000000006ff */
[----:B------:R-:W1:Y:S02]  /*3130*/  SYNCS.PHASECHK.TRANS64 P0, [UR4+0x90], R3 ;  /* 0x00009003ff0075a7 */ /* 0x000e640008001004 */
[----:B-1----:R-:W-:Y:S05]  /*3140*/  @P0 BRA `(.L_x_56) ;  /* 0x0000000000080947 */ /* 0x002fea0003800000 */
[----:B------:R-:W1:Y:S02]  /*3150*/  SYNCS.PHASECHK.TRANS64.TRYWAIT P0, [UR4+0x90], R3 ;  /* 0x00009003ff0075a7 */ /* 0x000e640008001104 */
[----:B-1----:R-:W-:Y:S05]  /*3160*/  @!P0 BRA `(.L_x_57) ;  /* 0x0000005000b48947 */ /* 0x002fea0003800000 */
.L_x_56:
[----:B------:R-:W-:-:S04]  /*3170*/  UIADD3 UR7, UPT, UPT, UR5, 0x1, URZ ;  /* 0x0000000105077890 */ /* 0x000fc8000fffe0ff */
[----:B------:R-:W-:-:S04]  /*3180*/  UISETP.NE.AND UP0, UPT, UR7, 0x2, UPT ;  /* 0x000000020700788c */ /* 0x000fc8000bf05270 */
[----:B------:R-:W-:Y:S02]  /*3190*/  USEL UR8, URZ, 0x1, UP0 ;  /* 0x00000001ff087887 */ /* 0x000fe40008000000 */
[----:B------:R-:W-:-:S04]  /*31a0*/  USEL UR7, UR7, URZ, UP0 ;  /* 0x000000ff07077287 */ /* 0x000fc80008000000 */
[----:B------:R-:W-:Y:S01]  /*31b0*/  ULEA UR7, UR7, UR6, 0x3 ;  /* 0x0000000607077291 */ /* 0x000fe2000f8e18ff */
[----:B-1----:R-:W-:-:S04]  /*31c0*/  LOP3.LUT R3, R12, UR8, RZ, 0x3c, !PT ;  /* 0x000000080c037c12 */ /* 0x002fc8000f8e3cff */
[----:B------:R-:W-:-:S04]  /*31d0*/  SHF.L.U32 R0, R3, 0x1f, RZ ;  /* 0x0000001f03007819 */ /* 0x000fc800000006ff */
[----:B------:R-:W1:Y:S02]  /*31e0*/  SYNCS.PHASECHK.TRANS64 P0, [UR7+0x90], R0 ;  /* 0x00009000ff0075a7 */ /* 0x000e640008001007 */
[----:B-1----:R-:W-:Y:S05]  /*31f0*/  @P0 EXIT ;  /* 0x000000000000094d */ /* 0x002fea0003800000 */
[----:B------:R-:W-:Y:S02]  /*3200*/  SHF.L.U32 R3, R3, 0x1f, RZ ;  /* 0x0000001f03037819 */ /* 0x000fe400000006ff */
[----:B------:R-:W-:-:S07]  /*3210*/  MOV R0, UR7 ;  /* 0x0000000700007c02 */ /* 0x000fce0008000f00 */
.L_x_58:
[----:B-1----:R1:W2:Y:S02]  /*3220*/  SYNCS.PHASECHK.TRANS64.TRYWAIT P0, [R0+URZ+0x90], R3 ;  /* 0x00009003000075a7 */ /* 0x0022a400080011ff */
[----:B--2---:R-:W-:Y:S05]  /*3230*/  @!P0 NANOSLEEP.SYNCS 0x989680 ;  /* 0x009896800000895d */ /* 0x004fea0003900000 */
[----:B------:R-:W2:Y:S02]  /*3240*/  @!P0 SYNCS.PHASECHK.TRANS64 P0, [R0+URZ+0x90], R3 ;  /* 0x00009003000085a7 */ /* 0x000ea400080010ff */
[----:B--2---:R-:W-:Y:S05]  /*3250*/  @P0 EXIT ;  /* 0x000000000000094d */ /* 0x004fea0003800000 */
[----:B------:R-:W-:Y:S05]  /*3260*/  BRA `(.L_x_58) ;  /* 0xfffffffc00ec7947 */ /* 0x000fea000383ffff */
.L_x_51:
[----:B------:R-:W-:Y:S05]  /*3270*/  BRA.U UP4, `(.L_x_59) ;  /* 0x0000001904507547 */ /* 0x000fea000b800000 */
[----:B------:R-:W-:Y:S01]  /*3280*/  UMOV UR4, 0x40 ;  /* 0x0000004000047882 */ /* 0x000fe20000000000 */
[----:B------:R-:W-:Y:S01]  /*3290*/  NOP ;  /* 0x0000000000007918 */ /* 0x000fe20000000000 */
[----:B------:R-:W-:Y:S01]  /*32a0*/  ULEA UR5, UR47, UR4, 0x18 ;  /* 0x000000042f057291 */ /* 0x000fe2000f8ec0ff */
[----:B------:R-:W-:Y:S02]  /*32b0*/  UMOV UR6, 0x400 ;  /* 0x0000040000067882 */ /* 0x000fe40000000000 */
[----:B------:R-:W-:-:S06]  /*32c0*/  ULEA UR6, UR47, UR6, 0x18 ;  /* 0x000000062f067291 */ /* 0x000fcc000f8ec0ff */
[----:B------:R-:W1:Y:S02]  /*32d0*/  LDS.U8 R2, [UR5+0x1c] ;  /* 0x00001c05ff027984 */ /* 0x000e640008000000 */
[----:B-1----:R-:W-:-:S13]  /*32e0*/  ISETP.NE.AND P0, PT, R2, RZ, PT ;  /* 0x000000ff0200720c */ /* 0x002fda0003f05270 */
[----:B------:R-:W-:Y:S05]  /*32f0*/  @P0 BRA `(.L_x_60) ;  /* 0x0000000400180947 */ /* 0x000fea0003800000 */
[----:B------:R-:W-:Y:S01]  /*3300*/  R2UR UR4, R12 ;  /* 0x000000000c0472ca */ /* 0x000fe200000e0000 */
[----:B------:R-:W-:-:S12]  /*3310*/  UIADD3 UR7, UPT, UPT, UR5, 0x8, URZ ;  /* 0x0000000805077890 */ /* 0x000fd8000fffe0ff */
[----:B------:R-:W-:-:S09]  /*3320*/  UISETP.NE.U32.AND UP0, UPT, UR4, 0x1, UPT ;  /* 0x000000010400788c */ /* 0x000fd2000bf05070 */
[----:B------:R-:W-:Y:S05]  /*3330*/  BRA.U !UP0, `(.L_x_61) ;  /* 0x0000000108a47547 */ /* 0x000fea000b800000 */
[----:B------:R-:W-:Y:S01]  /*3340*/  ELECT P0, URZ, PT ;  /* 0x0000000000ff782f */ /* 0x000fe20003800000 */
[----:B------:R-:W-:-:S12]  /*3350*/  BSSY B0, `(.L_x_61) ;  /* 0x0000027000007945 */ /* 0x000fd80003800000 */
[----:B------:R-:W-:Y:S05]  /*3360*/  @!P0 BRA `(.L_x_62) ;  /* 0x0000000000948947 */ /* 0x000fea0003800000 */
[----:B------:R-:W-:-:S05]  /*3370*/  UMOV UR4, 0x10 ;  /* 0x0000001000047882 */ /* 0x000fca0000000000 */
[----:B------:R-:W-:Y:S04]  /*3380*/  DEPBAR.LE SB1, 0x36 ;  /* 0x00009d800000791a */ /* 0x000fe80000000000 */
[----:B------:R-:W1:Y:S02]  /*3390*/  UTCATOMSWS.2CTA.FIND_AND_SET.ALIGN UP1, UR4, UR4 ;  /* 0x00000004000475e3 */ /* 0x000e640008220800 */
[----:B-1----:R-:W-:Y:S01]  /*33a0*/  MOV R11, UR4 ;  /* 0x00000004000b7c02 */ /* 0x002fe20008000f00 */
[----:B------:R-:W-:Y:S06]  /*33b0*/  BRA.U UP1, `(.L_x_63) ;  /* 0x0000000101187547 */ /* 0x000fec000b800000 */
.L_x_64:
[----:B------:R-:W-:Y:S05]  /*33c0*/  NANOSLEEP 0x64 ;  /* 0x000000640000795d */ /* 0x000fea0003800000 */
[----:B------:R-:W-:-:S05]  /*33d0*/  UMOV UR4, 0x10 ;  /* 0x0000001000047882 */ /* 0x000fca0000000000 */
[----:B------:R-:W-:Y:S04]  /*33e0*/  DEPBAR.LE SB1, 0x36 ;  /* 0x00009d800000791a */ /* 0x000fe80000000000 */
[----:B------:R-:W1:Y:S02]  /*33f0*/  UTCATOMSWS.2CTA.FIND_AND_SET.ALIGN UP1, UR4, UR4 ;  /* 0x00000004000475e3 */ /* 0x000e640008220800 */
[----:B-1----:R-:W-:Y:S01]  /*3400*/  MOV R11, UR4 ;  /* 0x00000004000b7c02 */ /* 0x002fe20008000f00 */
[----:B------:R-:W-:Y:S05]  /*3410*/  BRA.U !UP1, `(.L_x_64) ;  /* 0xfffffffd09e87547 */ /* 0x000fea000b83ffff */
.L_x_63:
[----:B------:R-:W1:Y:S01]  /*3420*/  LDS R5, [UR5+0x10] ;  /* 0x00001005ff057984 */ /* 0x000e620008000800 */
[----:B------:R-:W-:Y:S01]  /*3430*/  R2UR UR4, R9 ;  /* 0x00000000090472ca */ /* 0x000fe200000e0000 */
[----:B------:R-:W-:-:S04]  /*3440*/  IMAD.U32 R3, RZ, RZ, UR6 ;  /* 0x00000006ff037e24 */ /* 0x000fc8000f8e00ff */
[----:B------:R-:W-:-:S08]  /*3450*/  VIADD R3, R3, 0x130 ;  /* 0x0000013003037836 */ /* 0x000fd00000000000 */
[----:B------:R-:W-:Y:S02]  /*3460*/  MOV R2, UR4 ;  /* 0x0000000400027c02 */ /* 0x000fe40008000f00 */
[----:B-1----:R-:W-:-:S04]  /*3470*/  SHF.L.U32 R5, R5, 0x1f, RZ ;  /* 0x0000001f05057819 */ /* 0x002fc800000006ff */
[----:B------:R-:W1:Y:S02]  /*3480*/  SYNCS.PHASECHK.TRANS64.TRYWAIT P0, [UR5+0x8], R5 ;  /* 0x00000805ff0075a7 */ /* 0x000e640008001105 */
[----:B-1----:R-:W-:Y:S05]  /*3490*/  @P0 BRA `(.L_x_65) ;  /* 0x0000000000080947 */ /* 0x002fea0003800000 */
[----:B------:R-:W1:Y:S02]  /*34a0*/  SYNCS.PHASECHK.TRANS64.TRYWAIT P0, [UR5+0x8], R5 ;  /* 0x00000805ff0075a7 */ /* 0x000e640008001105 */
[----:B-1----:R-:W-:Y:S05]  /*34b0*/  @!P0 BRA `(.L_x_66) ;  /* 0x0000004c00f88947 */ /* 0x002fea0003800000 */
.L_x_65:
[----:B------:R-:W-:Y:S01]  /*34c0*/  R2UR UR4, R9 ;  /* 0x00000000090472ca */ /* 0x000fe200000e0000 */
[----:B-1----:R-:W-:Y:S02]  /*34d0*/  HFMA2 R4, -RZ, RZ, 0, 5.9604644775390625e-08 ;  /* 0x00000001ff047431 */ /* 0x002fe400000001ff */
[----:B------:R-:W-:Y:S01]  /*34e0*/  IMAD.MOV.U32 R6, RZ, RZ, 0xffff ;  /* 0x0000ffffff067424 */ /* 0x000fe200078e00ff */
[----:B------:R-:W-:Y:S01]  /*34f0*/  PRMT R2, R2, 0x654, R3 ;  /* 0x0000065402027816 */ /* 0x000fe20000000003 */
[----:B------:R-:W-:Y:S02]  /*3500*/  IMAD.MOV.U32 R5, RZ, RZ, 0x4 ;  /* 0x00000004ff057424 */ /* 0x000fe400078e00ff */
[----:B------:R-:W-:Y:S01]  /*3510*/  IMAD.SHL.U32 R10, R11, 0x20, RZ ;  /* 0x000000200b0a7824 */ /* 0x000fe200078e00ff */
[-C--:B------:R-:W-:Y:S02]  /*3520*/  SHF.L.U32 R7, R6, R11.reuse, RZ ;  /* 0x0000000b06077219 */ /* 0x080fe400000006ff */
[----:B------:R-:W-:-:S03]  /*3530*/  SHF.L.U32 R6, R4, R11, RZ ;  /* 0x0000000b04067219 */ /* 0x000fc600000006ff */
[----:B------:R-:W-:-:S06]  /*3540*/  UPRMT UR4, UR4, 0x654, UR7 ;  /* 0x0000065404047896 */ /* 0x000fcc0008000007 */
[----:B------:R-:W-:-:S03]  /*3550*/  MOV R3, UR4 ;  /* 0x0000000400037c02 */ /* 0x000fc60008000f00 */
[----:B------:R1:W-:Y:S01]  /*3560*/  SYNCS.ARRIVE.TRANS64.RED RZ, [UR4], R5 ;  /* 0x00000005ffff79a7 */ /* 0x0003e20008000404 */
[----:B------:R1:W-:Y:S04]  /*3570*/  STS [UR6+0x130], R10 ;  /* 0x0001300aff007988 */ /* 0x0003e80008000806 */
[----:B------:R1:W-:Y:S04]  /*3580*/  STAS [R2.64], R11 ;  /* 0x0000000b02007dbd */ /* 0x0003e8000c0008ff */
[----:B------:R1:W-:Y:S04]  /*3590*/  ATOMS.OR RZ, [UR5+0x14], R7 ;  /* 0x00001407ffff798c */ /* 0x0003e8000b000005 */
[----:B------:R1:W-:Y:S04]  /*35a0*/  ATOMS.OR RZ, [UR5+0x18], R6 ;  /* 0x00001806ffff798c */ /* 0x0003e8000b000005 */
[----:B------:R1:W-:Y:S02]  /*35b0*/  ATOMS.XOR RZ, [UR5+0x10], R4 ;  /* 0x00001004ffff798c */ /* 0x0003e4000b800005 */
.L_x_62:
[----:B------:R-:W-:Y:S05]  /*35c0*/  BSYNC B0 ;  /* 0x0000000000007941 */ /* 0x000fea0003800000 */
.L_x_61:
[----:B------:R-:W-:Y:S05]  /*35d0*/  BRA.U UP0, `(.L_x_67) ;  /* 0x0000000100707547 */ /* 0x000fea000b800000 */
[----:B------:R-:W-:-:S03]  /*35e0*/  UMOV UR4, 0xffffffff ;  /* 0xffffffff00047882 */ /* 0x000fc60000000000 */
[----:B------:R-:W-:Y:S05]  /*35f0*/  BRA.DIV UR4, `(.L_x_68) ;  /* 0x0000004e04c07947 */ /* 0x000fea000b800000 */
[----:B------:R-:W-:-:S13]  /*3600*/  ELECT P6, URZ, PT ;  /* 0x0000000000ff782f */ /* 0x000fda00038c0000 */
.L_x_154:
[----:B------:R-:W-:Y:S05]  /*3610*/  @!P6 BRA `(.L_x_67) ;  /* 0x000000000060e947 */ /* 0x000fea0003800000 */
[----:B-1----:R-:W1:Y:S02]  /*3620*/  LDS R3, [UR5+0x10] ;  /* 0x00001005ff037984 */ /* 0x002e640008000800 */
[----:B-1----:R-:W-:-:S04]  /*3630*/  SHF.L.U32 R3, R3, 0x1f, RZ ;  /* 0x0000001f03037819 */ /* 0x002fc800000006ff */
[----:B------:R-:W1:Y:S02]  /*3640*/  SYNCS.PHASECHK.TRANS64.TRYWAIT P0, [UR5+0x8], R3 ;  /* 0x00000803ff0075a7 */ /* 0x000e640008001105 */
[----:B-1----:R-:W-:Y:S05]  /*3650*/  @P0 BRA `(.L_x_69) ;  /* 0x0000000000080947 */ /* 0x002fea0003800000 */
[----:B------:R-:W1:Y:S02]  /*3660*/  SYNCS.PHASECHK.TRANS64.TRYWAIT P0, [UR5+0x8], R3 ;  /* 0x00000803ff0075a7 */ /* 0x000e640008001105 */
[----:B-1----:R-:W-:Y:S05]  /*3670*/  @!P0 BRA `(.L_x_70) ;  /* 0x0000004c00c08947 */ /* 0x002fea0003800000 */
.L_x_69:
[----:B------:R-:W2:Y:S01]  /*3680*/  LDS R5, [UR6+0x130] ;  /* 0x00013006ff057984 */ /* 0x000ea20008000800 */
[----:B------:R-:W-:Y:S01]  /*3690*/  R2UR UR4, R9 ;  /* 0x00000000090472ca */ /* 0x000fe200000e0000 */
[----:B-1----:R-:W-:Y:S02]  /*36a0*/  IMAD.MOV.U32 R3, RZ, RZ, 0xffff ;  /* 0x0000ffffff037424 */ /* 0x002fe400078e00ff */
[----:B------:R-:W-:-:S10]  /*36b0*/  IMAD.MOV.U32 R2, RZ, RZ, 0x1 ;  /* 0x00000001ff027424 */ /* 0x000fd400078e00ff */
[----:B------:R-:W-:Y:S01]  /*36c0*/  UPRMT UR4, UR4, 0x654, UR7 ;  /* 0x0000065404047896 */ /* 0x000fe20008000007 */
[----:B--2---:R-:W-:Y:S01]  /*36d0*/  IMAD.SHL.U32 R4, R5, 0x20, RZ ;  /* 0x0000002005047824 */ /* 0x004fe200078e00ff */
[-C--:B------:R-:W-:Y:S02]  /*36e0*/  SHF.L.U32 R3, R3, R5.reuse, RZ ;  /* 0x0000000503037219 */ /* 0x080fe400000006ff */
[----:B------:R-:W-:Y:S02]  /*36f0*/  SHF.L.U32 R5, R2, R5, RZ ;  /* 0x0000000502057219 */ /* 0x000fe400000006ff */
[----:B------:R2:W-:Y:S04]  /*3700*/  STS [UR6+0x130], R4 ;  /* 0x00013004ff007988 */ /* 0x0005e80008000806 */
[----:B------:R2:W-:Y:S04]  /*3710*/  ATOMS.OR RZ, [UR5+0x14], R3 ;  /* 0x00001403ffff798c */ /* 0x0005e8000b000005 */
[----:B------:R2:W-:Y:S01]  /*3720*/  ATOMS.OR RZ, [UR5+0x18], R5 ;  /* 0x00001805ffff798c */ /* 0x0005e2000b000005 */
[----:B------:R-:W-:Y:S03]  /*3730*/  SYNCS.ARRIVE.TRANS64.RED.A1T0 RZ, [UR4], RZ ;  /* 0x000000ffffff79a7 */ /* 0x000fe60008100404 */
[----:B------:R2:W-:Y:S01]  /*3740*/  ATOMS.XOR RZ, [UR5+0x10], R2 ;  /* 0x00001002ffff798c */ /* 0x0005e2000b800005 */
[----:B------:R-:W-:Y:S05]  /*3750*/  BRA `(.L_x_67) ;  /* 0x0000000000107947 */ /* 0x000fea0003800000 */
.L_x_60:
[----:B------:R-:W-:-:S05]  /*3760*/  MOV R2, 0xffffffff ;  /* 0xffffffff00027802 */ /* 0x000fca0000000f00 */
[----:B------:R1:W-:Y:S02]  /*3770*/  STS [UR6+0x130], R2 ;  /* 0x00013002ff007988 */ /* 0x0003e40008000806 */
[----:B-1----:R-:W-:Y:S02]  /*3780*/  MOV R2, 0x37a0 ;  /* 0x000037a000027802 */ /* 0x002fe40000000f00 */
[----:B-----5:R-:W-:Y:S05]  /*3790*/  CALL.REL.NOINC `($__internal_1_$__cuda_sm10x_tcgen05_guardrail_trap_phase_invalid_during_alloc) ;  /* 0x0000005400207944 */ /* 0x020fea0003c00000 */
.L_x_67:
[----:B------:R-:W-:Y:S05]  /*37a0*/  WARPSYNC.ALL ;  /* 0x0000000000007948 */ /* 0x000fea0003800000 */
[----:B------:R-:W3:Y:S01]  /*37b0*/  S2UR UR4, SR_CgaCtaId ;  /* 0x00000000000479c3 */ /* 0x000ee20000008800 */
[----:B------:R-:W-:Y:S01]  /*37c0*/  UMOV UR62, 0x400 ;  /* 0x00000400003e7882 */ /* 0x000fe20000000000 */
[----:B------:R-:W4:Y:S01]  /*37d0*/  LDCU UR7, c[0x0][0x38c] ;  /* 0x00007180ff0777ac */ /* 0x000f220008000800 */
[----:B------:R-:W-:Y:S01]  /*37e0*/  LOP3.LUT R0, R0, 0xffff, RZ, 0xc0, !PT ;  /* 0x0000ffff00007812 */ /* 0x000fe200078ec0ff */
[----:B-1----:R-:W-:Y:S01]  /*37f0*/  HFMA2 R10, -RZ, RZ, 0, 0 ;  /* 0x00000000ff0a7431 */ /* 0x002fe200000001ff */
[----:B------:R-:W-:Y:S01]  /*3800*/  R2UR UR5, R12 ;  /* 0x000000000c0572ca */ /* 0x000fe200000e0000 */
[----:B------:R-:W-:Y:S01]  /*3810*/  IMAD.MOV.U32 R11, RZ, RZ, 0x1 ;  /* 0x00000001ff0b7424 */ /* 0x000fe200078e00ff */
[----:B------:R-:W-:Y:S01]  /*3820*/  LOP3.LUT R8, R8, 0xffff, RZ, 0xc0, !PT ;  /* 0x0000ffff08087812 */ /* 0x000fe200078ec0ff */
[----:B------:R-:W-:Y:S01]  /*3830*/  UMOV UR9, URZ ;  /* 0x000000ff00097c82 */ /* 0x000fe20008000000 */
[----:B------:R-:W-:Y:S01]  /*3840*/  UMOV UR60, URZ ;  /* 0x000000ff003c7c82 */ /* 0x000fe20008000000 */
[----:B------:R-:W-:Y:S01]  /*3850*/  UMOV UR76, 0x0 ;  /* 0x00000000004c7882 */ /* 0x000fe20000000000 */
[----:B------:R-:W-:Y:S01]  /*3860*/  R2UR UR65, R8 ;  /* 0x00000000084172ca */ /* 0x000fe200000e0000 */
[----:B------:R-:W-:Y:S01]  /*3870*/  IMAD.MOV.U32 R8, RZ, RZ, RZ ;  /* 0x000000ffff087224 */ /* 0x000fe200078e00ff */
[----:B------:R-:W-:Y:S01]  /*3880*/  UMOV UR77, 0x8100490 ;  /* 0x08100490004d7882 */ /* 0x000fe20000000000 */
[----:B------:R-:W-:Y:S01]  /*3890*/  UMOV UR74, 0x0 ;  /* 0x00000000004a7882 */ /* 0x000fe20000000000 */
[----:B------:R-:W-:Y:S01]  /*38a0*/  UMOV UR75, 0x8100490 ;  /* 0x08100490004b7882 */ /* 0x000fe20000000000 */
[----:B------:R-:W-:Y:S01]  /*38b0*/  UMOV UR72, 0x0 ;  /* 0x0000000000487882 */ /* 0x000fe20000000000 */
[----:B------:R-:W-:Y:S01]  /*38c0*/  UMOV UR73, 0x8100490 ;  /* 0x0810049000497882 */ /* 0x000fe20000000000 */
[----:B------:R-:W-:-:S02]  /*38d0*/  UISETP.NE.AND UP2, UPT, UR5, URZ, UPT ;  /* 0x000000ff0500728c */ /* 0x000fc4000bf45270 */
[----:B----4-:R-:W-:Y:S01]  /*38e0*/  UIADD3 UR7, UPT, UPT, UR7, 0xff, URZ ;  /* 0x000000ff07077890 */ /* 0x010fe2000fffe0ff */
[----:B------:R-:W-:Y:S01]  /*38f0*/  UMOV UR70, 0x0 ;  /* 0x0000000000467882 */ /* 0x000fe20000000000 */
[----:B------:R-:W-:Y:S01]  /*3900*/  UMOV UR71, 0x8100490 ;  /* 0x0810049000477882 */ /* 0x000fe20000000000 */
[----:B---3--:R-:W-:Y:S01]  /*3910*/  ULEA UR62, UR4, UR62, 0x18 ;  /* 0x0000003e043e7291 */ /* 0x008fe2000f8ec0ff */
[----:B------:R-:W-:Y:S02]  /*3920*/  UMOV UR68, 0x0 ;  /* 0x0000000000447882 */ /* 0x000fe40000000000 */
[----:B------:R-:W-:Y:S01]  /*3930*/  UMOV UR4, URZ ;  /* 0x000000ff00047c82 */ /* 0x000fe20008000000 */
[----:B------:R-:W-:Y:S01]  /*3940*/  UIADD3 UR6, UPT, UPT, UR62, 0x3300, URZ ;  /* 0x000033003e067890 */ /* 0x000fe2000fffe0ff */
[----:B--2---:R-:W-:Y:S01]  /*3950*/  IMAD.U32 R2, RZ, RZ, UR4 ;  /* 0x00000004ff027e24 */ /* 0x004fe2000f8e00ff */
[----:B------:R-:W-:Y:S02]  /*3960*/  USHF.R.S32.HI UR4, URZ, 0x1f, UR7 ;  /* 0x0000001fff047899 */ /* 0x000fe40008011407 */
[----:B------:R-:W-:-:S02]  /*3970*/  UIADD3 UR5, UPT, UPT, UR62, 0x23300, URZ ;  /* 0x000233003e057890 */ /* 0x000fc4000fffe0ff */
[----:B------:R-:W-:Y:S02]  /*3980*/  ULEA.HI UR4, UR4, UR7, URZ, 0x8 ;  /* 0x0000000704047291 */ /* 0x000fe4000f8f40ff */
[----:B------:R-:W-:Y:S02]  /*3990*/  USHF.R.U32.HI UR6, URZ, 0x4, UR6 ;  /* 0x00000004ff067899 */ /* 0x000fe40008011606 */
[----:B------:R-:W-:Y:S02]  /*39a0*/  USHF.R.S32.HI UR8, URZ, 0x8, UR4 ;  /* 0x00000008ff087899 */ /* 0x000fe40008011404 */
[----:B------:R-:W-:Y:S01]  /*39b0*/  USHF.R.U32.HI UR5, URZ, 0x4, UR5 ;  /* 0x00000004ff057899 */ /* 0x000fe20008011605 */
[----:B------:R-:W-:Y:S01]  /*39c0*/  R2UR UR4, R0 ;  /* 0x00000000000472ca */ /* 0x000fe200000e0000 */
[----:B------:R-:W-:Y:S02]  /*39d0*/  UISETP.LT.AND UP0, UPT, UR8, 0x1, UPT ;  /* 0x000000010800788c */ /* 0x000fe4000bf01270 */
[----:B------:R-:W-:Y:S01]  /*39e0*/  ULOP3.LUT UR6, UR6, 0x3fff, URZ, 0xc0, !UPT ;  /* 0x00003fff06067892 */ /* 0x000fe2000f8ec0ff */
[----:B------:R-:W-:Y:S01]  /*39f0*/  IMAD.U32 R13, RZ, RZ, UR8 ;  /* 0x00000008ff0d7e24 */ /* 0x000fe2000f8e00ff */
[----:B------:R-:W-:-:S02]  /*3a00*/  ULOP3.LUT UR67, UR5, 0x3fff, URZ, 0xc0, !UPT ;  /* 0x00003fff05437892 */ /* 0x000fc4000f8ec0ff */
[----:B------:R-:W-:Y:S02]  /*3a10*/  ULOP3.LUT UR66, UR6, 0x10000, URZ, 0xfc, !UPT ;  /* 0x0001000006427892 */ /* 0x000fe4000f8efcff */
[----:B------:R-:W-:Y:S01]  /*3a20*/  ULOP3.LUT UR67, UR67, 0x10000, URZ, 0xfc, !UPT ;  /* 0x0001000043437892 */ /* 0x000fe2000f8efcff */
[----:B------:R-:W-:-:S03]  /*3a30*/  UMOV UR69, 0x8100490 ;  /* 0x0810049000457882 */ /* 0x000fc60000000000 */
[----:B------:R-:W-:Y:S01]  /*3a40*/  IMAD.U32 R14, RZ, RZ, UR4 ;  /* 0x00000004ff0e7e24 */ /* 0x000fe2000f8e00ff */
[----:B------:R-:W-:Y:S01]  /*3a50*/  NOP ;  /* 0x0000000000007918 */ /* 0x000fe20000000000 */
[----:B------:R-:W-:Y:S06]  /*3a60*/  BAR.ARV 0x6, 0xa0 ;  /* 0x0182800000007b1d */ /* 0x000fec0000002000 */
[----:B------:R-:W1:Y:S02]  /*3a70*/  LDS R3, [UR62+0x130] ;  /* 0x0001303eff037984 */ /* 0x000e640008000800 */
[----:B-1----:R-:W-:-:S02]  /*3a80*/  R2UR UR4, R3 ;  /* 0x00000000030472ca */ /* 0x002fc400000e0000 */
[----:B------:R-:W-:-:S11]  /*3a90*/  MOV R3, RZ ;  /* 0x000000ff00037202 */ /* 0x000fd60000000f00 */
[----:B------:R-:W-:Y:S01]  /*3aa0*/  MOV R16, UR4 ;  /* 0x0000000400107c02 */ /* 0x000fe20008000f00 */
[----:B------:R-:W-:-:S06]  /*3ab0*/  USEL UR4, UR8, 0x1, !UP0 ;  /* 0x0000000108047887 */ /* 0x000fcc000c000000 */
[----:B------:R-:W-:-:S07]  /*3ac0*/  IMAD.U32 R15, RZ, RZ, UR4 ;  /* 0x00000004ff0f7e24 */ /* 0x000fce000f8e00ff */
.L_x_78:
[----:B------:R-:W-:Y:S02]  /*3ad0*/  LEA R0, R10, UR62, 0x3 ;  /* 0x0000003e0a007c11 */ /* 0x000fe4000f8e18ff */
[----:B------:R-:W-:Y:S02]  /*3ae0*/  SHF.L.U32 R5, R8, 0x1f, RZ ;  /* 0x0000001f08057819 */ /* 0x000fe400000006ff */
[----:B------:R-:W-:Y:S02]  /*3af0*/  LEA R4, R10, UR62, 0x4 ;  /* 0x0000003e0a047c11 */ /* 0x000fe4000f8e20ff */
[----:B------:R-:W1:Y:S02]  /*3b00*/  SYNCS.PHASECHK.TRANS64.TRYWAIT P0, [R0+URZ+0x80], R5 ;  /* 0x00008005000075a7 */ /* 0x000e6400080011ff */
[----:B-1----:R-:W-:Y:S05]  /*3b10*/  @!P0 BRA `(.L_x_71) ;  /* 0x0000004800b08947 */ /* 0x002fea0003800000 */
.L_x_155:
[----:B-1----:R-:W1:Y:S01]  /*3b20*/  LDS.128 R4, [R4+0x110] ;  /* 0x0001100004047984 */ /* 0x002e620000000c00 */
[----:B------:R-:W-:Y:S02]  /*3b30*/  VIADD R0, R0, 0x90 ;  /* 0x0000009000007836 */ /* 0x000fe40000000000 */
[----:B------:R-:W-:Y:S01]  /*3b40*/  VIADD R10, R10, 0x1 ;  /* 0x000000010a0a7836 */ /* 0x000fe20000000000 */
[----:B------:R-:W-:Y:S01]  /*3b50*/  @!PT LDS RZ, [RZ] ;  /* 0x00000000fffff984 */ /* 0x000fe20000000800 */
[----:B------:R-:W-:Y:S01]  /*3b60*/  @!PT LDS RZ, [RZ] ;  /* 0x00000000fffff984 */ /* 0x000fe20000000800 */
[----:B------:R-:W-:Y:S01]  /*3b70*/  @!PT LDS RZ, [RZ] ;  /* 0x00000000fffff984 */ /* 0x000fe20000000800 */
[----:B------:R-:W-:Y:S01]  /*3b80*/  @!PT LDS RZ, [RZ] ;  /* 0x00000000fffff984 */ /* 0x000fe20000000800 */
[----:B------:R2:W-:Y:S06]  /*3b90*/  MEMBAR.ALL.CTA ;  /* 0x0000000000007992 */ /* 0x0005ec0000008000 */
[----:B--2---:R-:W2:Y:S01]  /*3ba0*/  FENCE.VIEW.ASYNC.S ;  /* 0x00000000000073c6 */ /* 0x004ea20000000000 */
[----:B------:R-:W-:-:S04]  /*3bb0*/  PRMT R0, RZ, 0x654, R0 ;  /* 0x00000654ff007816 */ /* 0x000fc80000000000 */
[----:B--2---:R2:W-:Y:S01]  /*3bc0*/  SYNCS.ARRIVE.TRANS64.RED.A1T0 RZ, [R0+URZ], RZ ;  /* 0x000000ff00ff79a7 */ /* 0x0045e200081004ff */
[----:B-1----:R-:W-:Y:S01]  /*3bd0*/  LOP3.LUT P1, RZ, R6, 0x1, RZ, 0xc0, !PT ;  /* 0x0000000106ff7812 */ /* 0x002fe2000782c0ff */
[----:B--2---:R-:W-:-:S12]  /*3be0*/  BRA.U UP2, `(.L_x_72) ;  /* 0x00000009022c7547 */ /* 0x004fd8000b800000 */
[----:B------:R-:W1:Y:S01]  /*3bf0*/  LDCU UR4, c[0x0][0x38c] ;  /* 0x00007180ff0477ac */ /* 0x000e620008000800 */
[----:B------:R-:W-:Y:S02]  /*3c00*/  R2UR UR5, R2 ;  /* 0x00000000020572ca */ /* 0x000fe400000e0000 */
[----:B------:R-:W-:Y:S02]  /*3c10*/  PLOP3.LUT P2, PT, PT, PT, PT, 0x80, 0x8 ;  /* 0x000000000008781c */ /* 0x000fe40003f4f070 */
[----:B------:R-:W-:Y:S02]  /*3c20*/  SHF.L.U32 R5, R11, 0x1f, RZ ;  /* 0x0000001f0b057819 */ /* 0x000fe400000006ff */
[----:B------:R-:W-:-:S07]  /*3c30*/  R2UR UR6, R16 ;  /* 0x00000000100672ca */ /* 0x000fce00000e0000 */
[----:B------:R-:W-:Y:S02]  /*3c40*/  ULEA UR7, UR5, UR62, 0x3 ;  /* 0x0000003e05077291 */ /* 0x000fe4000f8e18ff */
[----:B-1----:R-:W-:-:S04]  /*3c50*/  UISETP.GE.AND UP0, UPT, UR4, 0x1, UPT ;  /* 0x000000010400788c */ /* 0x002fc8000bf06270 */
[----:B------:R-:W-:Y:S01]  /*3c60*/  IMAD.U32 R4, RZ, RZ, UR7 ;  /* 0x00000007ff047e24 */ /* 0x000fe2000f8e00ff */
[----:B------:R-:W-:Y:S01]  /*3c70*/  ULEA UR8, UR5, UR6, 0x5 ;  /* 0x0000000605087291 */ /* 0x000fe2000f8e28ff */
[----:B------:R-:W-:-:S05]  /*3c80*/  PLOP3.LUT P0, PT, PT, PT, UP0, 0x80, 0x8 ;  /* 0x000000000008781c */ /* 0x000fca0003f0f008 */
[----:B------:R-:W-:-:S08]  /*3c90*/  @UP0 ULEA UR4, UR9, UR62, 0x3 ;  /* 0x0000003e09040291 */ /* 0x000fd0000f8e18ff */
[----:B------:R-:W-:-:S04]  /*3ca0*/  @P0 SHF.L.U32 R0, R3, 0x1f, RZ ;  /* 0x0000001f03000819 */ /* 0x000fc800000006ff */
[----:B------:R1:W2:Y:S01]  /*3cb0*/  @P0 SYNCS.PHASECHK.TRANS64.TRYWAIT P2, [UR4], R0 ;  /* 0x00000000ff0005a7 */ /* 0x0002a20008041104 */
[----:B------:R-:W3:Y:S02]  /*3cc0*/  SYNCS.PHASECHK.TRANS64.TRYWAIT P0, [UR7+0xc0], R5 ;  /* 0x0000c005ff0075a7 */ /* 0x000ee40008001107 */
[----:B-123--:R-:W-:Y:S05]  /*3cd0*/  @!P0 BRA `(.L_x_73) ;  /* 0x0000004800548947 */ /* 0x00efea0003800000 */
.L_x_157:
[----:B------:R-:W-:Y:S01]  /*3ce0*/  UMOV UR64, UR60 ;  /* 0x0000003c00407c82 */ /* 0x000fe20008000000 */
[----:B------:R-:W-:Y:S05]  /*3cf0*/  BRA.U !UP0, `(.L_x_74) ;  /* 0x0000000508d07547 */ /* 0x000fea000b800000 */
[----:B------:R-:W-:Y:S01]  /*3d00*/  R2UR UR4, R15 ;  /* 0x000000000f0472ca */ /* 0x000fe200000e0000 */
[----:B------:R-:W-:Y:S01]  /*3d10*/  UPLOP3.LUT UP3, UPT, UPT, UPT, UPT, 0x40, 0x4 ;  /* 0x000000000004789c */ /* 0x000fe20003f6e870 */
[----:B------:R-:W-:Y:S01]  /*3d20*/  R2UR UR61, R13 ;  /* 0x000000000d3d72ca */ /* 0x000fe200000e0000 */
[----:B------:R-:W-:-:S10]  /*3d30*/  UMOV UR7, UR9 ;  /* 0x0000000900077c82 */ /* 0x000fd40008000000 */
[----:B------:R-:W-:-:S12]  /*3d40*/  UIADD3 UR64, UPT, UPT, UR4, UR60, URZ ;  /* 0x0000003c04407290 */ /* 0x000fd8000fffe0ff */
.L_x_77:
[----:B--2---:R-:W-:Y:S01]  /*3d50*/  ULEA UR5, UR7, UR62, 0x3 ;  /* 0x0000003e07057291 */ /* 0x004fe2000f8e18ff */
[----:B------:R-:W-:Y:S11]  /*3d60*/  @P2 BRA `(.L_x_75) ;  /* 0x00000000000c2947 */ /* 0x000ff60003800000 */
[----:B-1----:R-:W-:Y:S04]  /*3d70*/  SHF.L.U32 R5, R3, 0x1f, RZ ;  /* 0x0000001f03057819 */ /* 0x002fe800000006ff */
[----:B------:R-:W1:Y:S02]  /*3d80*/  SYNCS.PHASECHK.TRANS64.TRYWAIT P0, [UR5], R5 ;  /* 0x00000005ff0075a7 */ /* 0x000e640008001105 */
[----:B-1----:R-:W-:Y:S05]  /*3d90*/  @!P0 BRA `(.L_x_76) ;  /* 0x0000004800408947 */ /* 0x002fea0003800000 */
.L_x_75:
[----:B------:R-:W-:Y:S01]  /*3da0*/  UISETP.NE.AND UP0, UPT, UR61, 0x1, UPT ;  /* 0x000000013d00788c */ /* 0x000fe2000bf05270 */
[----:B------:R-:W-:Y:S01]  /*3db0*/  PLOP3.LUT P2, PT, PT, PT, PT, 0x80, 0x8 ;  /* 0x000000000008781c */ /* 0x000fe20003f4f070 */
[----:B------:R-:W-:Y:S01]  /*3dc0*/  UIADD3 UR9, UPT, UPT, UR7, 0x1, URZ ;  /* 0x0000000107097890 */ /* 0x000fe2000fffe0ff */
[----:B------:R-:W-:Y:S01]  /*3dd0*/  MOV.SPILL R6, UR65 ;  /* 0x0000004100067c02 */ /* 0x000fe20009000f00 */
[----:B------:R-:W-:Y:S01]  /*3de0*/  UIADD3 UR63, UPT, UPT, UR5, 0x20, URZ ;  /* 0x00000020053f7890 */ /* 0x000fe2000fffe0ff */
[----:B-1----:R-:W-:Y:S01]  /*3df0*/  MOV.SPILL R5, UR64 ;  /* 0x0000004000057c02 */ /* 0x002fe20009000f00 */
[----:B------:R-:W-:Y:S01]  /*3e00*/  UISETP.NE.AND UP1, UPT, UR9, 0x4, UPT ;  /* 0x000000040900788c */ /* 0x000fe2000bf25270 */
[----:B------:R-:W-:Y:S01]  /*3e10*/  PLOP3.LUT P0, PT, PT, PT, UP0, 0x80, 0x8 ;  /* 0x000000000008781c */ /* 0x000fe20003f0f008 */
[----:B------:R-:W-:Y:S02]  /*3e20*/  ULEA UR6, UR7, UR67, 0xa ;  /* 0x0000004307067291 */ /* 0x000fe4000f8e50ff */
[----:B------:R-:W-:Y:S02]  /*3e30*/  USEL UR5, URZ, 0x1, UP1 ;  /* 0x00000001ff057887 */ /* 0x000fe40008800000 */
[----:B------:R-:W-:Y:S02]  /*3e40*/  USEL UR9, UR9, URZ, UP1 ;  /* 0x000000ff09097287 */ /* 0x000fe40008800000 */
[----:B------:R-:W-:Y:S02]  /*3e50*/  ULEA UR4, UR7, UR66, 0xb ;  /* 0x0000004207047291 */ /* 0x000fe4000f8e58ff */
[----:B------:R-:W-:Y:S01]  /*3e60*/  @UP0 ULEA UR7, UR9, UR62, 0x3 ;  /* 0x0000003e09070291 */ /* 0x000fe2000f8e18ff */
[----:B------:R-:W-:Y:S01]  /*3e70*/  LOP3.LUT R3, R3, UR5, RZ, 0x3c, !PT ;  /* 0x0000000503037c12 */ /* 0x000fe2000f8e3cff */
[----:B------:R-:W-:Y:S02]  /*3e80*/  UIADD3 UR20, UPT, UPT, UR6, 0x2, URZ ;  /* 0x0000000206147890 */ /* 0x000fe4000fffe0ff */
[----:B------:R-:W-:Y:S01]  /*3e90*/  UIADD3 UR18, UPT, UPT, UR4, 0x2, URZ ;  /* 0x0000000204127890 */ /* 0x000fe2000fffe0ff */
[----:B------:R-:W-:Y:S01]  /*3ea0*/  @P0 SHF.L.U32 R0, R3, 0x1f, RZ ;  /* 0x0000001f03000819 */ /* 0x000fe200000006ff */
[----:B------:R-:W-:Y:S02]  /*3eb0*/  UIADD3 UR16, UPT, UPT, UR6, 0x4, URZ ;  /* 0x0000000406107890 */ /* 0x000fe4000fffe0ff */
[----:B------:R-:W-:Y:S01]  /*3ec0*/  UIADD3 UR10, UPT, UPT, UR4, 0x4, URZ ;  /* 0x00000004040a7890 */ /* 0x000fe2000fffe0ff */
[----:B------:R2:W3:Y:S01]  /*3ed0*/  @P0 SYNCS.PHASECHK.TRANS64.TRYWAIT P2, [UR7], R0 ;  /* 0x00000000ff0005a7 */ /* 0x0004e20008041107 */
[----:B------:R-:W-:Y:S02]  /*3ee0*/  UIADD3 UR14, UPT, UPT, UR6, 0x6, URZ ;  /* 0x00000006060e7890 */ /* 0x000fe4000fffe0ff */
        /* <DEDUP_REMOVED lines=21> */
[----:B------:R-:W-:Y:S01]  /*4040*/  UIADD3 UR61, UPT, UPT, UR61, -0x1, URZ ;  /* 0xffffffff3d3d7890 */ /* 0x000fe2000fffe0ff */
[----:B------:R-:W-:Y:S01]  /*4050*/  UMOV UR7, 0x40004040 ;  /* 0x4000404000077882 */ /* 0x000fe20000000000 */
[----:B------:R-:W-:Y:S01]  /*4060*/  UMOV UR64, 0x0 ;  /* 0x0000000000407882 */ /* 0x000fe20000000000 */
[----:B------:R-:W-:Y:S01]  /*4070*/  UMOV UR65, 0x8100490 ;  /* 0x0810049000417882 */ /* 0x000fe20000000000 */
[----:B------:R-:W-:Y:S01]  /*4080*/  UMOV UR5, 0x40004040 ;  /* 0x4000404000057882 */ /* 0x000fe20000000000 */
[----:B------:R-:W-:Y:S01]  /*4090*/  UMOV UR21, 0x40004040 ;  /* 0x4000404000157882 */ /* 0x000fe20000000000 */
[----:B------:R1:W-:Y:S01]  /*40a0*/  UTCHMMA.2CTA gdesc[UR4], gdesc[UR6], tmem[UR8], tmem[UR64], idesc[UR65], UP3 ;  /* 0x00ff4006040075ea */ /* 0x0003e20009a00008 */
[----:B------:R-:W-:Y:S01]  /*40b0*/  UPLOP3.LUT UP3, UPT, UPT, UPT, UPT, 0x80, 0x8 ;  /* 0x000000000008789c */ /* 0x000fe20003f6f070 */
[----:B------:R-:W-:Y:S01]  /*40c0*/  UMOV UR19, 0x40004040 ;  /* 0x4000404000137882 */ /* 0x000fe20000000000 */
[----:B------:R-:W-:Y:S01]  /*40d0*/  UMOV UR17, 0x40004040 ;  /* 0x4000404000117882 */ /* 0x000fe20000000000 */
[----:B------:R4:W-:Y:S01]  /*40e0*/  UTCHMMA.2CTA gdesc[UR18], gdesc[UR20], tmem[UR8], tmem[UR64], idesc[UR65], UPT ;  /* 0x00ff4014120075ea */ /* 0x0009e2000ba00008 */
        /* <DEDUP_REMOVED lines=19> */
[----:B-1----:R-:W-:Y:S01]  /*4220*/  UMOV UR7, 0x8100490 ;  /* 0x0810049000077882 */ /* 0x002fe20000000000 */
[----:B------:R-:W-:Y:S01]  /*4230*/  UMOV UR35, 0x40004040 ;  /* 0x4000404000237882 */ /* 0x000fe20000000000 */
[----:B------:R-:W-:Y:S01]  /*4240*/  UMOV UR33, 0x40004040 ;  /* 0x4000404000217882 */ /* 0x000fe20000000000 */
[----:B------:R-:W-:Y:S01]  /*4250*/  UMOV UR27, 0x40004040 ;  /* 0x40004040001b7882 */ /* 0x000fe20000000000 */
[----:B------:R-:W-:Y:S01]  /*4260*/  UMOV UR25, 0x40004040 ;  /* 0x4000404000197882 */ /* 0x000fe20000000000 */
[----:B----4-:R-:W-:Y:S02]  /*4270*/  UIADD3 UR20, UPT, UPT, UR4, 0x602, URZ ;  /* 0x0000060204147890 */ /* 0x010fe4000fffe0ff */
[----:B------:R-:W-:Y:S02]  /*4280*/  UIADD3 UR18, UPT, UPT, UR6, 0x304, URZ ;  /* 0x0000030406127890 */ /* 0x000fe4000fffe0ff */
[----:B--2---:R-:W-:Y:S02]  /*4290*/  UIADD3 UR16, UPT, UPT, UR4, 0x604, URZ ;  /* 0x0000060404107890 */ /* 0x004fe4000fffe0ff */
[----:B------:R-:W-:Y:S01]  /*42a0*/  UIADD3 UR10, UPT, UPT, UR6, 0x306, URZ ;  /* 0x00000306060a7890 */ /* 0x000fe2000fffe0ff */
[----:B------:R-:W-:Y:S01]  /*42b0*/  R2UR.FILL UR65, R6 ;  /* 0x00000000064172ca */ /* 0x000fe200004e0000 */
[----:B------:R-:W-:Y:S01]  /*42c0*/  UMOV UR14, 0x0 ;  /* 0x00000000000e7882 */ /* 0x000fe20000000000 */
[----:B------:R-:W-:Y:S01]  /*42d0*/  UMOV UR15, 0x8100490 ;  /* 0x08100490000f7882 */ /* 0x000fe20000000000 */
[----:B------:R-:W-:Y:S01]  /*42e0*/  UMOV UR12, 0x0 ;  /* 0x00000000000c7882 */ /* 0x000fe20000000000 */
[----:B------:R-:W-:Y:S01]  /*42f0*/  UTCHMMA.2CTA gdesc[UR28], gdesc[UR30], tmem[UR8], tmem[UR14], idesc[UR15], UPT ;  /* 0x00ff0e1e1c0075ea */ /* 0x000fe2000ba00008 */
[----:B------:R-:W-:Y:S01]  /*4300*/  UTCHMMA.2CTA gdesc[UR56], gdesc[UR58], tmem[UR8], tmem[UR14], idesc[UR15], UPT ;  /* 0x00ff0e3a380075ea */ /* 0x000fe2000ba00008 */
[----:B------:R-:W-:Y:S01]  /*4310*/  UMOV UR13, 0x8100490 ;  /* 0x08100490000d7882 */ /* 0x000fe20000000000 */
[----:B------:R-:W-:Y:S01]  /*4320*/  UTCHMMA.2CTA gdesc[UR52], gdesc[UR54], tmem[UR8], tmem[UR14], idesc[UR15], UPT ;  /* 0x00ff0e36340075ea */ /* 0x000fe2000ba00008 */
[----:B------:R-:W-:Y:S01]  /*4330*/  UIADD3 UR4, UPT, UPT, UR4, 0x606, URZ ;  /* 0x0000060604047890 */ /* 0x000fe2000fffe0ff */
[----:B------:R-:W-:Y:S01]  /*4340*/  UTCHMMA.2CTA gdesc[UR48], gdesc[UR50], tmem[UR8], tmem[UR12], idesc[UR13], UPT ;  /* 0x00ff0c32300075ea */ /* 0x000fe2000ba00008 */
[----:B------:R-:W-:Y:S01]  /*4350*/  UTCHMMA.2CTA gdesc[UR44], gdesc[UR46], tmem[UR8], tmem[UR12], idesc[UR13], UPT ;  /* 0x00ff0c2e2c0075ea */ /* 0x000fe2000ba00008 */
[----:B------:R-:W-:Y:S01]  /*4360*/  UMOV UR6, 0x0 ;  /* 0x0000000000067882 */ /* 0x000fe20000000000 */
[----:B------:R-:W-:Y:S01]  /*4370*/  UTCHMMA.2CTA gdesc[UR40], gdesc[UR42], tmem[UR8], tmem[UR12], idesc[UR13], UPT ;  /* 0x00ff0c2a280075ea */ /* 0x000fe2000ba00008 */
[----:B------:R1:W-:Y:S01]  /*4380*/  UTCHMMA.2CTA gdesc[UR36], gdesc[UR38], tmem[UR8], tmem[UR6], idesc[UR7], UPT ;  /* 0x00ff0626240075ea */ /* 0x0003e2000ba00008 */
[----:B------:R2:W-:Y:S01]  /*4390*/  UTCHMMA.2CTA gdesc[UR32], gdesc[UR34], tmem[UR8], tmem[UR76], idesc[UR77], UPT ;  /* 0x00ff4c22200075ea */ /* 0x0005e2000ba00008 */
[----:B------:R-:W-:Y:S01]  /*43a0*/  UMOV UR23, 0x40004040 ;  /* 0x4000404000177882 */ /* 0x000fe20000000000 */
[----:B------:R2:W-:Y:S01]  /*43b0*/  UTCHMMA.2CTA gdesc[UR24], gdesc[UR26], tmem[UR8], tmem[UR74], idesc[UR75], UPT ;  /* 0x00ff4a1a180075ea */ /* 0x0005e2000ba00008 */
[----:B------:R-:W-:Y:S01]  /*43c0*/  R2UR.FILL UR64, R5 ;  /* 0x00000000054072ca */ /* 0x000fe200004e0000 */
[----:B------:R2:W-:Y:S01]  /*43d0*/  UTCHMMA.2CTA gdesc[UR20], gdesc[UR22], tmem[UR8], tmem[UR72], idesc[UR73], UPT ;  /* 0x00ff4816140075ea */ /* 0x0005e2000ba00008 */
[----:B------:R2:W-:Y:S01]  /*43e0*/  UTCHMMA.2CTA gdesc[UR16], gdesc[UR18], tmem[UR8], tmem[UR70], idesc[UR71], UPT ;  /* 0x00ff4612100075ea */ /* 0x0005e2000ba00008 */
[----:B------:R2:W-:Y:S01]  /*43f0*/  UTCHMMA.2CTA gdesc[UR4], gdesc[UR10], tmem[UR8], tmem[UR68], idesc[UR69], UPT ;  /* 0x00ff440a040075ea */ /* 0x0005e2000ba00008 */
[----:B------:R2:W-:Y:S09]  /*4400*/  UTCBAR.2CTA.MULTICAST [UR63], URZ, UR65 ;  /* 0x000000ff3f0073e9 */ /* 0x0005f20008200841 */
[----:B------:R-:W-:Y:S01]  /*4410*/  UISETP.NE.AND UP0, UPT, UR60, UR64, UPT ;  /* 0x000000403c00728c */ /* 0x000fe2000bf05270 */
[----:B-1----:R-:W-:Y:S08]  /*4420*/  UMOV UR7, UR9 ;  /* 0x0000000900077c82 */ /* 0x002ff00008000000 */
[----:B---3--:R-:W-:Y:S05]  /*4430*/  BRA.U UP0, `(.L_x_77) ;  /* 0xfffffff900447547 */ /* 0x008fea000b83ffff */
.L_x_74:
[----:B--2---:R-:W-:Y:S01]  /*4440*/  R2UR UR4, R4 ;  /* 0x00000000040472ca */ /* 0x004fe200000e0000 */
[----:B------:R-:W-:Y:S01]  /*4450*/  UMOV UR60, UR64 ;  /* 0x00000040003c7c82 */ /* 0x000fe20008000000 */
[----:B------:R-:W-:-:S11]  /*4460*/  R2UR UR5, R14 ;  /* 0x000000000e0572ca */ /* 0x000fd600000e0000 */
[----:B------:R-:W-:-:S09]  /*4470*/  UIADD3 UR4, UPT, UPT, UR4, 0xa0, URZ ;  /* 0x000000a004047890 */ /* 0x000fd2000fffe0ff */
[----:B------:R2:W-:Y:S01]  /*4480*/  UTCBAR.2CTA.MULTICAST [UR4], URZ, UR5 ;  /* 0x000000ff040073e9 */ /* 0x0005e20008200805 */
[----:B------:R-:W-:Y:S02]  /*4490*/  NOP ;  /* 0x0000000000007918 */ /* 0x000fe40000000000 */
.L_x_72:
[----:B--2---:R-:W-:Y:S02]  /*44a0*/  R2UR UR4, R2 ;  /* 0x00000000020472ca */ /* 0x004fe400000e0000 */
[----:B------:R-:W-:-:S04]  /*44b0*/  ISETP.NE.AND P0, PT, R10, 0x2, PT ;  /* 0x000000020a00780c */ /* 0x000fc80003f05270 */
[----:B-1----:R-:W-:Y:S02]  /*44c0*/  SEL R5, RZ, 0x1, P0 ;  /* 0x00000001ff057807 */ /* 0x002fe40000000000 */
[----:B------:R-:W-:Y:S02]  /*44d0*/  SEL R10, R10, RZ, P0 ;  /* 0x000000ff0a0a7207 */ /* 0x000fe40000000000 */
[----:B------:R-:W-:-:S03]  /*44e0*/  LOP3.LUT R8, R8, R5, RZ, 0x3c, !PT ;  /* 0x0000000508087212 */ /* 0x000fc600078e3cff */
[----:B------:R-:W-:-:S04]  /*44f0*/  UIADD3 UR4, UPT, UPT, UR4, 0x1, URZ ;  /* 0x0000000104047890 */ /* 0x000fc8000fffe0ff */
[----:B------:R-:W-:-:S04]  /*4500*/  UISETP.NE.AND UP0, UPT, UR4, 0x4, UPT ;  /* 0x000000040400788c */ /* 0x000fc8000bf05270 */
[----:B------:R-:W-:Y:S02]  /*4510*/  USEL UR5, URZ, 0x1, UP0 ;  /* 0x00000001ff057887 */ /* 0x000fe40008000000 */
[----:B------:R-:W-:-:S04]  /*4520*/  USEL UR4, UR4, URZ, UP0 ;  /* 0x000000ff04047287 */ /* 0x000fc80008000000 */
[----:B------:R-:W-:Y:S02]  /*4530*/  LOP3.LUT R11, R11, UR5, RZ, 0x3c, !PT ;  /* 0x000000050b0b7c12 */ /* 0x000fe4000f8e3cff */
[----:B------:R-:W-:Y:S01]  /*4540*/  IMAD.U32 R2, RZ, RZ, UR4 ;  /* 0x00000004ff027e24 */ /* 0x000fe2000f8e00ff */
[----:B------:R-:W-:Y:S06]  /*4550*/  @P1 BRA `(.L_x_78) ;  /* 0xfffffff4005c1947 */ /* 0x000fec000383ffff */
[----:B------:R-:W1:Y:S01]  /*4560*/  S2UR UR8, SR_CgaCtaId ;  /* 0x00000000000879c3 */ /* 0x000e620000008800 */
[----:B------:R-:W-:Y:S01]  /*4570*/  ELECT P0, URZ, PT ;  /* 0x0000000000ff782f */ /* 0x000fe20003800000 */
[----:B------:R-:W-:Y:S01]  /*4580*/  IMAD.MOV.U32 R0, RZ, RZ, 0x1 ;  /* 0x00000001ff007424 */ /* 0x000fe200078e00ff */
[----:B------:R-:W-:Y:S01]  /*4590*/  UMOV UR4, 0x40 ;  /* 0x0000004000047882 */ /* 0x000fe20000000000 */
[----:B------:R-:W-:-:S04]  /*45a0*/  R2UR UR5, R12 ;  /* 0x000000000c0572ca */ /* 0x000fc800000e0000 */
[----:B------:R-:W-:Y:S09]  /*45b0*/  UVIRTCOUNT.DEALLOC.SMPOOL 0x80 ;  /* 0x000000800000784c */ /* 0x000ff20000000000 */
[----:B------:R-:W-:Y:S02]  /*45c0*/  UISETP.NE.AND UP0, UPT, UR5, URZ, UPT ;  /* 0x000000ff0500728c */ /* 0x000fe4000bf05270 */
[----:B-1----:R-:W-:-:S09]  /*45d0*/  ULEA UR8, UR8, UR4, 0x18 ;  /* 0x0000000408087291 */ /* 0x002fd2000f8ec0ff */
[----:B------:R1:W-:Y:S01]  /*45e0*/  @P0 STS.U8 [UR8+0x1c], R0 ;  /* 0x00001c00ff000988 */ /* 0x0003e20008000008 */
[----:B------:R-:W-:Y:S05]  /*45f0*/  BRA.U UP0, `(.L_x_79) ;  /* 0x0000000100a87547 */ /* 0x000fea000b800000 */
[----:B------:R-:W-:Y:S01]  /*4600*/  R2UR UR4, R2 ;  /* 0x00000000020472ca */ /* 0x000fe200000e0000 */
[----:B------:R-:W-:Y:S01]  /*4610*/  UIADD3 UR7, UPT, UPT, UR62, 0xc0, URZ ;  /* 0x000000c03e077890 */ /* 0x000fe2000fffe0ff */
[----:B------:R-:W-:-:S11]  /*4620*/  SHF.L.U32 R3, R11, 0x1f, RZ ;  /* 0x0000001f0b037819 */ /* 0x000fd600000006ff */
[----:B------:R-:W-:-:S09]  /*4630*/  ULEA UR4, UR4, UR7, 0x3 ;  /* 0x0000000704047291 */ /* 0x000fd2000f8e18ff */
[----:B------:R-:W2:Y:S02]  /*4640*/  SYNCS.PHASECHK.TRANS64.TRYWAIT P0, [UR4], R3 ;  /* 0x00000003ff0075a7 */ /* 0x000ea40008001104 */
[----:B--2---:R-:W-:Y:S05]  /*4650*/  @!P0 BRA `(.L_x_80) ;  /* 0x0000004000288947 */ /* 0x004fea0003800000 */
.L_x_160:
[----:B------:R-:W-:-:S13]  /*4660*/  R2UR UR4, R2 ;  /* 0x00000000020472ca */ /* 0x000fda00000e0000 */
        /* <DEDUP_REMOVED lines=9> */
.L_x_162:
        /* <DEDUP_REMOVED lines=9> */
.L_x_164:
[----:B------:R-:W-:-:S04]  /*4790*/  UIADD3 UR4, UPT, UPT, UR4, 0x1, URZ ;  /* 0x0000000104047890 */ /* 0x000fc8000fffe0ff */
[----:B------:R-:W-:-:S04]  /*47a0*/  UISETP.NE.AND UP1, UPT, UR4, 0x4, UPT ;  /* 0x000000040400788c */ /* 0x000fc8000bf25270 */
[----:B------:R-:W-:Y:S02]  /*47b0*/  USEL UR5, URZ, 0x1, UP1 ;  /* 0x00000001ff057887 */ /* 0x000fe40008800000 */
[----:B------:R-:W-:-:S04]  /*47c0*/  USEL UR4, UR4, URZ, UP1 ;  /* 0x000000ff04047287 */ /* 0x000fc80008800000 */
[----:B------:R-:W-:Y:S01]  /*47d0*/  ULEA UR4, UR4, UR7, 0x3 ;  /* 0x0000000704047291 */ /* 0x000fe2000f8e18ff */
[----:B-1----:R-:W-:-:S04]  /*47e0*/  LOP3.LUT R3, R2, UR5, RZ, 0x3c, !PT ;  /* 0x0000000502037c12 */ /* 0x002fc8000f8e3cff */
[----:B------:R-:W-:Y:S01]  /*47f0*/  SHF.L.U32 R3, R3, 0x1f, RZ ;  /* 0x0000001f03037819 */ /* 0x000fe200000006ff */
[----:B------:R-:W-:-:S04]  /*4800*/  IMAD.U32 R0, RZ, RZ, UR4 ;  /* 0x00000004ff007e24 */ /* 0x000fc8000f8e00ff */
[----:B------:R1:W2:Y:S03]  /*4810*/  SYNCS.PHASECHK.TRANS64.TRYWAIT P0, [R0+URZ], R3 ;  /* 0x00000003000075a7 */ /* 0x0002a600080011ff */
[----:B--2---:R-:W-:Y:S05]  /*4820*/  @!P0 NANOSLEEP.SYNCS 0x989680 ;  /* 0x009896800000895d */ /* 0x004fea0003900000 */
[----:B------:R-:W2:Y:S02]  /*4830*/  @!P0 SYNCS.PHASECHK.TRANS64 P0, [R0+URZ], R3 ;  /* 0x00000003000085a7 */ /* 0x000ea400080010ff */
[----:B--2---:R-:W-:Y:S05]  /*4840*/  @P0 BRA `(.L_x_83) ;  /* 0x0000000000240947 */ /* 0x004fea0003800000 */
.L_x_84:
[----:B--2---:R2:W3:Y:S02]  /*4850*/  SYNCS.PHASECHK.TRANS64.TRYWAIT P0, [R0+URZ], R3 ;  /* 0x00000003000075a7 */ /* 0x0044e400080011ff */
[----:B---3--:R-:W-:Y:S05]  /*4860*/  @!P0 NANOSLEEP.SYNCS 0x989680 ;  /* 0x009896800000895d */ /* 0x008fea0003900000 */
[----:B------:R-:W3:Y:S02]  /*4870*/  @!P0 SYNCS.PHASECHK.TRANS64 P0, [R0+URZ], R3 ;  /* 0x00000003000085a7 */ /* 0x000ee400080010ff */
[----:B---3--:R-:W-:Y:S05]  /*4880*/  @!P0 BRA `(.L_x_84) ;  /* 0xfffffffc00f08947 */ /* 0x008fea000383ffff */
[----:B------:R-:W-:Y:S05]  /*4890*/  BRA `(.L_x_83) ;  /* 0x0000000000107947 */ /* 0x000fea0003800000 */
.L_x_79:
[----:B------:R-:W-:Y:S01]  /*48a0*/  R2UR UR5, R9 ;  /* 0x00000000090572ca */ /* 0x000fe200000e0000 */
[----:B------:R-:W-:-:S12]  /*48b0*/  UIADD3 UR4, UPT, UPT, UR62, 0x100, URZ ;  /* 0x000001003e047890 */ /* 0x000fd8000fffe0ff */
[----:B------:R-:W-:-:S09]  /*48c0*/  UPRMT UR4, UR5, 0x654, UR4 ;  /* 0x0000065405047896 */ /* 0x000fd20008000004 */
[----:B------:R-:W-:Y:S03]  /*48d0*/  SYNCS.ARRIVE.TRANS64.RED.A1T0 RZ, [UR4], RZ ;  /* 0x000000ffffff79a7 */ /* 0x000fe60008100404 */
.L_x_83:
[----:B-12---:R-:W-:Y:S01]  /*48e0*/  SHF.L.U32 R3, RZ, 0x1f, RZ ;  /* 0x0000001fff037819 */ /* 0x006fe200000006ff */
[----:B------:R-:W-:Y:S01]  /*48f0*/  UIADD3 UR4, UPT, UPT, UR62, 0x100, URZ ;  /* 0x000001003e047890 */ /* 0x000fe2000fffe0ff */
[----:B------:R-:W-:Y:S02]  /*4900*/  PLOP3.LUT P0, PT, PT, PT, UP0, 0x80, 0x8 ;  /* 0x000000000008781c */ /* 0x000fe40003f0f008 */
[----:B------:R-:W1:Y:S02]  /*4910*/  SYNCS.PHASECHK.TRANS64.TRYWAIT P1, [UR62+0x100], R3 ;  /* 0x00010003ff0075a7 */ /* 0x000e64000802113e */
[----:B-1----:R-:W-:Y:S09]  /*4920*/  @!P1 BRA `(.L_x_85) ;  /* 0x0000003c00bc9947 */ /* 0x002ff20003800000 */
.L_x_166:
[----:B------:R-:W-:Y:S02]  /*4930*/  R2UR UR6, R9 ;  /* 0x00000000090672ca */ /* 0x000fe400000e0000 */
[----:B------:R-:W-:-:S11]  /*4940*/  R2UR UR5, R16 ;  /* 0x00000000100572ca */ /* 0x000fd600000e0000 */
[----:B------:R-:W-:-:S03]  /*4950*/  @!UP0 UPRMT UR4, UR6, 0x654, UR4 ;  /* 0x0000065406048896 */ /* 0x000fc60008000004 */
[----:B------:R-:W-:-:S06]  /*4960*/  UMOV UR6, 0x1 ;  /* 0x0000000100067882 */ /* 0x000fcc0000000000 */
[----:B------:R-:W-:Y:S01]  /*4970*/  @!P0 SYNCS.ARRIVE.TRANS64.RED.A1T0 RZ, [UR4], RZ ;  /* 0x000000ffffff89a7 */ /* 0x000fe20008100404 */
[----:B------:R-:W-:Y:S01]  /*4980*/  NOP ;  /* 0x0000000000007918 */ /* 0x000fe20000000000 */
[----:B-1----:R-:W1:Y:S01]  /*4990*/  LDS R0, [UR8+0x14] ;  /* 0x00001408ff007984 */ /* 0x002e620008000800 */
[----:B------:R-:W-:-:S03]  /*49a0*/  ULOP3.LUT UR4, UR5, 0xffff, URZ, 0xc0, !UPT ;  /* 0x0000ffff05047892 */ /* 0x000fc6000f8ec0ff */
[----:B------:R-:W-:Y:S01]  /*49b0*/  UMOV UR5, 0xffff ;  /* 0x0000ffff00057882 */ /* 0x000fe20000000000 */
[----:B------:R-:W-:-:S04]  /*49c0*/  USHF.R.U32.HI UR4, URZ, 0x5, UR4 ;  /* 0x00000005ff047899 */ /* 0x000fc80008011604 */
[----:B------:R-:W-:Y:S02]  /*49d0*/  USHF.L.U32 UR5, UR5, UR4, URZ ;  /* 0x0000000405057299 */ /* 0x000fe400080006ff */
[----:B------:R-:W-:-:S04]  /*49e0*/  USHF.L.U32 UR4, UR6, UR4, URZ ;  /* 0x0000000406047299 */ /* 0x000fc800080006ff */
[----:B-1----:R-:W-:-:S04]  /*49f0*/  LOP3.LUT R0, R0, UR5, RZ, 0xc0, !PT ;  /* 0x0000000500007c12 */ /* 0x002fc8000f8ec0ff */
[----:B------:R-:W-:-:S13]  /*4a00*/  ISETP.NE.AND P0, PT, R0, UR5, PT ;  /* 0x0000000500007c0c */ /* 0x000fda000bf05270 */
[----:B------:R-:W-:Y:S05]  /*4a10*/  @P0 BRA `(.L_x_86) ;  /* 0x0000000000580947 */ /* 0x000fea0003800000 */
[----:B------:R-:W1:Y:S02]  /*4a20*/  LDS R0, [UR8+0x18] ;  /* 0x00001808ff007984 */ /* 0x000e640008000800 */
[----:B-1----:R-:W-:-:S04]  /*4a30*/  LOP3.LUT R0, R0, UR4, RZ, 0xc0, !PT ;  /* 0x0000000400007c12 */ /* 0x002fc8000f8ec0ff */
[----:B------:R-:W-:-:S13]  /*4a40*/  ISETP.NE.AND P0, PT, R0, UR4, PT ;  /* 0x0000000400007c0c */ /* 0x000fda000bf05270 */
[----:B------:R-:W-:Y:S05]  /*4a50*/  @P0 BRA `(.L_x_87) ;  /* 0x00000000003c0947 */ /* 0x000fea0003800000 */
[----:B------:R-:W1:Y:S01]  /*4a60*/  S2R R2, SR_LANEID ;  /* 0x0000000000027919 */ /* 0x000e620000000000 */
[----:B------:R-:W-:Y:S01]  /*4a70*/  ULOP3.LUT UR5, URZ, UR5, URZ, 0x33, !UPT ;  /* 0x00000005ff057292 */ /* 0x000fe2000f8e33ff */
[----:B------:R-:W-:Y:S01]  /*4a80*/  LOP3.LUT R4, RZ, UR4, RZ, 0x33, !PT ;  /* 0x00000004ff047c12 */ /* 0x000fe2000f8e33ff */
[----:B------:R-:W-:Y:S02]  /*4a90*/  VOTEU.ANY UR4, UPT, PT ;  /* 0x0000000000047886 */ /* 0x000fe400038e0100 */
[----:B------:R-:W-:Y:S01]  /*4aa0*/  UFLO.U32 UR4, UR4 ;  /* 0x00000004000472bd */ /* 0x000fe200080e0000 */
[----:B------:R-:W2:Y:S01]  /*4ab0*/  REDUX UR6, R4 ;  /* 0x00000000040673c4 */ /* 0x000ea20000000000 */
[----:B------:R-:W-:-:S06]  /*4ac0*/  IMAD.U32 R0, RZ, RZ, UR5 ;  /* 0x00000005ff007e24 */ /* 0x000fcc000f8e00ff */
[----:B------:R3:W-:Y:S01]  /*4ad0*/  UTCATOMSWS.AND URZ, UR5 ;  /* 0x0000000500ff79e3 */ /* 0x0007e20008000000 */
[----:B------:R-:W4:Y:S01]  /*4ae0*/  REDUX UR7, R0 ;  /* 0x00000000000773c4 */ /* 0x000f220000000000 */
[----:B-1----:R-:W-:Y:S01]  /*4af0*/  ISETP.EQ.U32.AND P0, PT, R2, UR4, PT ;  /* 0x0000000402007c0c */ /* 0x002fe2000bf02070 */
[----:B--2---:R-:W-:Y:S01]  /*4b00*/  IMAD.U32 R2, RZ, RZ, UR6 ;  /* 0x00000006ff027e24 */ /* 0x004fe2000f8e00ff */
[----:B----4-:R-:W-:-:S11]  /*4b10*/  MOV R3, UR7 ;  /* 0x0000000700037c02 */ /* 0x010fd60008000f00 */
[----:B------:R3:W-:Y:S04]  /*4b20*/  @P0 ATOMS.AND RZ, [UR8+0x14], R3 ;  /* 0x00001403ffff098c */ /* 0x0007e8000a800008 */
[----:B------:R3:W-:Y:S01]  /*4b30*/  @P0 ATOMS.AND RZ, [UR8+0x18], R2 ;  /* 0x00001802ffff098c */ /* 0x0007e2000a800008 */
[----:B------:R-:W-:Y:S05]  /*4b40*/  BRA `(.L_x_88) ;  /* 0x0000000000147947 */ /* 0x000fea0003800000 */
.L_x_87:
[----:B------:R-:W-:Y:S02]  /*4b50*/  MOV R2, 0x4b70 ;  /* 0x00004b7000027802 */ /* 0x000fe40000000f00 */
[----:B-----5:R-:W-:Y:S05]  /*4b60*/  CALL.REL.NOINC `($__internal_0_$__cuda_sm10x_tcgen05_guardrail_trap_col_being_dealloced_not_returned_by_alloc) ;  /* 0x0000004000207944 */ /* 0x020fea0003c00000 */
[----:B------:R-:W-:Y:S05]  /*4b70*/  BRA `(.L_x_88) ;  /* 0x0000000000087947 */ /* 0x000fea0003800000 */
.L_x_86:
[----:B------:R-:W-:Y:S02]  /*4b80*/  MOV R2, 0x4ba0 ;  /* 0x00004ba000027802 */ /* 0x000fe40000000f00 */
[----:B-----5:R-:W-:Y:S05]  /*4b90*/  CALL.REL.NOINC `($__internal_2_$__cuda_sm10x_tcgen05_guardrail_trap_unallocated_columns_being_dealloced) ;  /* 0x00000040002c7944 */ /* 0x020fea0003c00000 */
.L_x_88:
[----:B------:R-:W-:Y:S01]  /*4ba0*/  NOP ;  /* 0x0000000000007918 */ /* 0x000fe20000000000 */
[----:B---3--:R-:W-:Y:S05]  /*4bb0*/  EXIT ;  /* 0x000000000000794d */ /* 0x008fea0003800000 */
.L_x_59:
[----:B------:R-:W-:-:S09]  /*4bc0*/  UISETP.NE.OR UP5, UPT, UR10, 0x3, !UP5 ;  /* 0x000000030a00788c */ /* 0x000fd2000efa5670 */
[----:B------:R-:W-:Y:S05]  /*4bd0*/  BRA.U UP5, `(.L_x_89) ;  /* 0x0000000d05e87547 */ /* 0x000fea000b800000 */
[----:B------:R-:W1:Y:S01]  /*4be0*/  LDC R0, c[0x0][0xb30] ;  /* 0x0002cc00ff007b82 */ /* 0x000e620000000800 */
[----:B------:R-:W2:Y:S01]  /*4bf0*/  LDCU.64 UR4, c[0x0][0x888] ;  /* 0x00011100ff0477ac */ /* 0x000ea20008000a00 */
[----:B------:R-:W-:Y:S02]  /*4c00*/  HFMA2 R25, -RZ, RZ, 0, 0 ;  /* 0x00000000ff197431 */ /* 0x000fe400000001ff */
[----:B------:R-:W-:Y:S01]  /*4c10*/  IMAD.MOV.U32 R34, RZ, RZ, 0x1 ;  /* 0x00000001ff227424 */ /* 0x000fe200078e00ff */
[----:B------:R-:W-:Y:S01]  /*4c20*/  MOV R23, 0x1000 ;  /* 0x0000100000177802 */ /* 0x000fe20000000f00 */
[----:B------:R-:W3:Y:S01]  /*4c30*/  LDCU.64 UR22, c[0x0][0x890] ;  /* 0x00011200ff1677ac */ /* 0x000ee20008000a00 */
[----:B------:R-:W-:Y:S01]  /*4c40*/  IMAD.MOV.U32 R27, RZ, RZ, RZ ;  /* 0x000000ffff1b7224 */ /* 0x000fe200078e00ff */
[----:B------:R-:W4:Y:S01]  /*4c50*/  LDC R19, c[0x0][0x370] ;  /* 0x0000dc00ff137b82 */ /* 0x000f220000000800 */
[----:B------:R-:W-:Y:S01]  /*4c60*/  UMOV UR7, 0x400 ;  /* 0x0000040000077882 */ /* 0x000fe20000000000 */
[----:B------:R-:W-:-:S02]  /*4c70*/  UPLOP3.LUT UP1, UPT, UPT, UPT, UPT, 0x40, 0x4 ;  /* 0x000000000004789c */ /* 0x000fc40003f2e870 */
[----:B------:R-:W-:Y:S01]  /*4c80*/  ULEA UR7, UR47, UR7, 0x18 ;  /* 0x000000072f077291 */ /* 0x000fe2000f8ec0ff */
[----:B------:R-:W-:-:S03]  /*4c90*/  UMOV UR8, URZ ;  /* 0x000000ff00087c82 */ /* 0x000fc60008000000 */
[----:B------:R-:W4:Y:S01]  /*4ca0*/  LDC R2, c[0x0][0xb0c] ;  /* 0x0002c300ff027b82 */ /* 0x000f220000000800 */
[----:B--2---:R-:W-:Y:S02]  /*4cb0*/  UISETP.NE.U32.AND UP4, UPT, UR4, URZ, UPT ;  /* 0x000000ff0400728c */ /* 0x004fe4000bf85070 */
[----:B---3--:R-:W-:-:S05]  /*4cc0*/  UISETP.NE.U32.AND UP5, UPT, UR22, URZ, UPT ;  /* 0x000000ff1600728c */ /* 0x008fca000bfa5070 */
[----:B------:R-:W2:Y:S01]  /*4cd0*/  LDC R18, c[0x0][0xb20] ;  /* 0x0002c800ff127b82 */ /* 0x000ea20000000800 */
[----:B-1----:R-:W-:Y:S01]  /*4ce0*/  ISETP.NE.AND P1, PT, R0, 0x1, PT ;  /* 0x000000010000780c */ /* 0x002fe20003f25270 */
[----:B------:R-:W-:Y:S02]  /*4cf0*/  UISETP.NE.AND.EX UP4, UPT, UR5, URZ, UPT, UP4 ;  /* 0x000000ff0500728c */ /* 0x000fe4000bf85340 */
[----:B------:R-:W-:-:S04]  /*4d00*/  UISETP.NE.AND.EX UP5, UPT, UR23, URZ, UPT, UP5 ;  /* 0x000000ff1700728c */ /* 0x000fc8000bfa5350 */
[----:B-----5:R-:W1:Y:S08]  /*4d10*/  LDC.64 R32, c[0x0][0x348] ;  /* 0x0000d200ff207b82 */ /* 0x020e700000000a00 */
[----:B------:R-:W3:Y:S08]  /*4d20*/  LDC.64 R16, c[0x0][0xb10] ;  /* 0x0002c400ff107b82 */ /* 0x000ef00000000a00 */
[----:B------:R-:W1:Y:S08]  /*4d30*/  LDC.64 R6, c[0x0][0xb18] ;  /* 0x0002c600ff067b82 */ /* 0x000e700000000a00 */
[----:B------:R-:W1:Y:S08]  /*4d40*/  LDC.64 R4, c[0x0][0xb28] ;  /* 0x0002ca00ff047b82 */ /* 0x000e700000000a00 */
[----:B--2-4-:R-:W1:Y:S02]  /*4d50*/  LDC R22, c[0x0][0x374] ;  /* 0x0000dd00ff167b82 */ /* 0x014e640000000800 */
.L_x_98:
[----:B------:R-:W-:Y:S02]  /*4d60*/  LEA R0, R27, UR7, 0x3 ;  /* 0x000000071b007c11 */ /* 0x000fe4000f8e18ff */
[----:B------:R-:W-:Y:S02]  /*4d70*/  SHF.L.U32 R3, R25, 0x1f, RZ ;  /* 0x0000001f19037819 */ /* 0x000fe400000006ff */
[----:B------:R-:W-:Y:S02]  /*4d80*/  LEA R28, R27, UR7, 0x4 ;  /* 0x000000071b1c7c11 */ /* 0x000fe4000f8e20ff */
[----:B--2---:R-:W2:Y:S02]  /*4d90*/  SYNCS.PHASECHK.TRANS64.TRYWAIT P0, [R0+URZ+0x80], R3 ;  /* 0x00008003000075a7 */ /* 0x004ea400080011ff */
[----:B--2---:R-:W-:Y:S05]  /*4da0*/  @!P0 BRA `(.L_x_90) ;  /* 0x0000003800b48947 */ /* 0x004fea0003800000 */
.L_x_167:
[----:B------:R-:W-:Y:S01]  /*4db0*/  ISETP.GE.AND P0, PT, R26, 0x1, PT ;  /* 0x000000011a00780c */ /* 0x000fe20003f06270 */
[----:B------:R-:W4:Y:S01]  /*4dc0*/  LDS.128 R28, [R28+0x110] ;  /* 0x000110001c1c7984 */ /* 0x000f220000000c00 */
[----:B--2---:R-:W-:Y:S01]  /*4dd0*/  VIADD R0, R0, 0x90 ;  /* 0x0000009000007836 */ /* 0x004fe20000000000 */
[----:B------:R-:W-:Y:S01]  /*4de0*/  @!PT LDS RZ, [RZ] ;  /* 0x00000000fffff984 */ /* 0x000fe20000000800 */
[----:B------:R-:W-:Y:S01]  /*4df0*/  @!PT LDS RZ, [RZ] ;  /* 0x00000000fffff984 */ /* 0x000fe20000000800 */
[----:B------:R-:W-:Y:S01]  /*4e00*/  @!PT LDS RZ, [RZ] ;  /* 0x00000000fffff984 */ /* 0x000fe20000000800 */
[----:B------:R-:W-:Y:S01]  /*4e10*/  @!PT LDS RZ, [RZ] ;  /* 0x00000000fffff984 */ /* 0x000fe20000000800 */
[----:B------:R2:W-:Y:S06]  /*4e20*/  MEMBAR.ALL.CTA ;  /* 0x0000000000007992 */ /* 0x0005ec0000008000 */
[----:B--2---:R-:W2:Y:S01]  /*4e30*/  FENCE.VIEW.ASYNC.S ;  /* 0x00000000000073c6 */ /* 0x004ea20000000000 */
[----:B------:R-:W-:Y:S04]  /*4e40*/  PRMT R0, RZ, 0x654, R0 ;  /* 0x00000654ff007816 */ /* 0x000fe80000000000 */
[----:B--2---:R2:W-:Y:S01]  /*4e50*/  SYNCS.ARRIVE.TRANS64.RED.A1T0 RZ, [R0+URZ], RZ ;  /* 0x000000ff00ff79a7 */ /* 0x0045e200081004ff */
[----:B----4-:R-:W-:Y:S11]  /*4e60*/  LOP3.LUT P3, RZ, R30, 0x1, RZ, 0xc0, !PT ;  /* 0x000000011eff7812 */ /* 0x010ff6000786c0ff */
[----:B------:R-:W-:Y:S02]  /*4e70*/  @!UPT UIADD3 URZ, UPT, UPT, URZ, URZ, URZ ;  /* 0x000000fffffff290 */ /* 0x000fe4000fffe0ff */
[----:B------:R-:W-:Y:S02]  /*4e80*/  @P3 MOV R13, R28 ;  /* 0x0000001c000d3202 */ /* 0x000fe40000000f00 */
[----:B------:R-:W-:Y:S01]  /*4e90*/  @P3 LOP3.LUT R8, R29, 0xffff, RZ, 0xc0, !PT ;  /* 0x0000ffff1d083812 */ /* 0x000fe200078ec0ff */
[----:B--2---:R-:W-:Y:S06]  /*4ea0*/  @!P0 BRA `(.L_x_91) ;  /* 0x0000000000a48947 */ /* 0x004fec0003800000 */
[----:B-1----:R-:W-:Y:S01]  /*4eb0*/  IMAD.HI.U32 R37, R22, R7, RZ ;  /* 0x0000000716257227 */ /* 0x002fe200078e00ff */
[----:B------:R-:W-:Y:S02]  /*4ec0*/  ISETP.NE.AND P0, PT, R6, 0x1, PT ;  /* 0x000000010600780c */ /* 0x000fe40003f05270 */
[----:B------:R-:W-:Y:S01]  /*4ed0*/  ISETP.NE.AND P2, PT, R26, 0x1, PT ;  /* 0x000000011a00780c */ /* 0x000fe20003f45270 */
[----:B---3--:R-:W-:Y:S01]  /*4ee0*/  IMAD.HI.U32 R36, R19, R16, RZ ;  /* 0x0000001013247227 */ /* 0x008fe200078e00ff */
[----:B------:R-:W-:Y:S02]  /*4ef0*/  SHF.R.U32.HI R37, RZ, R18, R37 ;  /* 0x00000012ff257219 */ /* 0x000fe40000011625 */
[----:B------:R-:W-:Y:S01]  /*4f00*/  ISETP.NE.AND P4, PT, R2, 0x1, PT ;  /* 0x000000010200780c */ /* 0x000fe20003f85270 */
[----:B------:R-:W-:Y:S01]  /*4f10*/  IMAD.HI.U32 R38, R13, R16, RZ ;  /* 0x000000100d267227 */ /* 0x000fe200078e00ff */
[----:B------:R-:W-:Y:S02]  /*4f20*/  SHF.R.U32.HI R36, RZ, R17, R36 ;  /* 0x00000011ff247219 */ /* 0x000fe40000011624 */
[----:B------:R-:W-:Y:S01]  /*4f30*/  SEL R3, R22, R37, !P0 ;  /* 0x0000002516037207 */ /* 0x000fe20004000000 */
[C---:B------:R-:W-:Y:S01]  /*4f40*/  IMAD.HI.U32 R37, R8.reuse, R7, RZ ;  /* 0x0000000708257227 */ /* 0x040fe200078e00ff */
[----:B------:R-:W-:Y:S02]  /*4f50*/  SEL R11, R19, R36, !P4 ;  /* 0x00000024130b7207 */ /* 0x000fe40006000000 */
[----:B------:R-:W-:Y:S01]  /*4f60*/  SHF.R.U32.HI R38, RZ, R17, R38 ;  /* 0x00000011ff267219 */ /* 0x000fe20000011626 */
[----:B------:R-:W-:Y:S01]  /*4f70*/  IMAD.HI.U32 R40, R3, R4, RZ ;  /* 0x0000000403287227 */ /* 0x000fe200078e00ff */
[----:B------:R-:W-:Y:S03]  /*4f80*/  SHF.R.U32.HI R37, RZ, R18, R37 ;  /* 0x00000012ff257219 */ /* 0x000fe60000011625 */
[----:B------:R-:W-:Y:S01]  /*4f90*/  IMAD.HI.U32 R36, R11, R4, RZ ;  /* 0x000000040b247227 */ /* 0x000fe200078e00ff */
[----:B------:R-:W-:Y:S02]  /*4fa0*/  @P2 SHF.R.U32.HI R3, RZ, R5, R40 ;  /* 0x00000005ff032219 */ /* 0x000fe40000011628 */
[----:B------:R-:W-:Y:S02]  /*4fb0*/  SEL R9, R8, R37, !P0 ;  /* 0x0000002508097207 */ /* 0x000fe40004000000 */
[----:B------:R-:W-:Y:S01]  /*4fc0*/  @P2 SHF.R.U32.HI R11, RZ, R5, R36 ;  /* 0x00000005ff0b2219 */ /* 0x000fe20000011624 */
[C---:B------:R-:W-:Y:S01]  /*4fd0*/  IMAD R10, R26.reuse, R3, RZ ;  /* 0x000000031a0a7224 */ /* 0x040fe200078e02ff */
[----:B------:R-:W-:Y:S01]  /*4fe0*/  SEL R3, R13, R38, !P4 ;  /* 0x000000260d037207 */ /* 0x000fe20006000000 */
[C---:B------:R-:W-:Y:S03]  /*4ff0*/  IMAD.HI.U32 R14, R9.reuse, R4, RZ ;  /* 0x00000004090e7227 */ /* 0x040fe600078e00ff */
[----:B------:R-:W-:Y:S01]  /*5000*/  ISETP.GE.AND P0, PT, R9, R10, PT ;  /* 0x0000000a0900720c */ /* 0x000fe20003f06270 */
[C---:B------:R-:W-:Y:S01]  /*5010*/  IMAD R12, R26.reuse, R11, RZ ;  /* 0x0000000b1a0c7224 */ /* 0x040fe200078e02ff */
[-C--:B------:R-:W-:Y:S04]  /*5020*/  SHF.R.U32.HI R14, RZ, R5.reuse, R14 ;  /* 0x00000005ff0e7219 */ /* 0x080fe8000001160e */
[----:B------:R-:W-:Y:S02]  /*5030*/  ISETP.GE.OR P0, PT, R3, R12, P0 ;  /* 0x0000000c0300720c */ /* 0x000fe40000706670 */
[----:B------:R-:W-:Y:S05]  /*5040*/  SEL R15, R9, R14, !P2 ;  /* 0x0000000e090f7207 */ /* 0x000fea0005000000 */
[----:B------:R-:W-:Y:S04]  /*5050*/  IMAD.MOV R14, RZ, RZ, -R15 ;  /* 0x000000ffff0e7224 */ /* 0x000fe800078e0a0f */
[----:B------:R-:W-:Y:S02]  /*5060*/  IMAD R14, R26, R14, R9 ;  /* 0x0000000e1a0e7224 */ /* 0x000fe400078e0209 */
[C---:B------:R-:W-:Y:S05]  /*5070*/  @!P0 IMAD.HI.U32 R10, R3.reuse, R4, RZ ;  /* 0x00000004030a8227 */ /* 0x040fea00078e00ff */
[----:B------:R-:W-:Y:S04]  /*5080*/  @!P0 SHF.R.U32.HI R10, RZ, R5, R10 ;  /* 0x00000005ff0a8219 */ /* 0x000fe8000001160a */
[----:B------:R-:W-:Y:S01]  /*5090*/  @!P0 SEL R0, R3, R10, !P2 ;  /* 0x0000000a03008207 */ /* 0x000fe20005000000 */
[----:B------:R-:W-:Y:S03]  /*50a0*/  IMAD.MOV R10, RZ, RZ, -R3 ;  /* 0x000000ffff0a7224 */ /* 0x000fe600078e0a03 */
[----:B------:R-:W-:Y:S01]  /*50b0*/  @!P0 IADD3 R15, PT, PT, R15, -R0, RZ ;  /* 0x800000000f0f8210 */ /* 0x000fe20007ffe0ff */
[----:B------:R-:W-:Y:S01]  /*50c0*/  @!P0 IMAD R0, R11, R14, R0 ;  /* 0x0000000e0b008224 */ /* 0x000fe200078e0200 */
[----:B------:R-:W-:Y:S01]  /*50d0*/  IADD3 R11, PT, PT, -R9, RZ, RZ ;  /* 0x000000ff090b7210 */ /* 0x000fe20007ffe1ff */
[----:B------:R-:W-:Y:S02]  /*50e0*/  IMAD R13, R2, R10, R13 ;  /* 0x0000000a020d7224 */ /* 0x000fe400078e020d */
[----:B------:R-:W-:Y:S02]  /*50f0*/  @!P0 IMAD R9, R15, R26, R3 ;  /* 0x0000001a0f098224 */ /* 0x000fe400078e0203 */
[----:B------:R-:W-:Y:S02]  /*5100*/  @!P0 IMAD.MOV.U32 R3, RZ, RZ, R0 ;  /* 0x000000ffff038224 */ /* 0x000fe400078e0000 */
[----:B------:R-:W-:Y:S02]  /*5110*/  IMAD R8, R6, R11, R8 ;  /* 0x0000000b06087224 */ /* 0x000fe400078e0208 */
[----:B------:R-:W-:Y:S02]  /*5120*/  IMAD R13, R3, R2, R13 ;  /* 0x00000002030d7224 */ /* 0x000fe400078e020d */
[----:B------:R-:W-:Y:S02]  /*5130*/  IMAD R8, R9, R6, R8 ;  /* 0x0000000609087224 */ /* 0x000fe400078e0208 */
.L_x_91:
[----:B------:R-:W-:Y:S05]  /*5140*/  BRA.U UP1, `(.L_x_92) ;  /* 0x0000000101107547 */ /* 0x000fea000b800000 */
[----:B------:R-:W-:Y:S04]  /*5150*/  MOV R0, UR37 ;  /* 0x0000002500007c02 */ /* 0x000fe80008000f00 */
[----:B------:R-:W-:Y:S04]  /*5160*/  SHF.L.U32 R3, R0, 0x1f, RZ ;  /* 0x0000001f00037819 */ /* 0x000fe800000006ff */
[----:B------:R-:W2:Y:S02]  /*5170*/  SYNCS.PHASECHK.TRANS64.TRYWAIT P0, [UR7+0x78], R3 ;  /* 0x00007803ff0075a7 */ /* 0x000ea40008001107 */
[----:B--2---:R-:W-:Y:S05]  /*5180*/  @!P0 BRA `(.L_x_93) ;  /* 0x0000003400d08947 */ /* 0x004fea0003800000 */
.L_x_92:
[----:B------:R-:W-:Y:S02]  /*5190*/  R2UR UR27, R21 ;  /* 0x00000000151b72ca */ /* 0x000fe400000e0000 */
[----:B------:R-:W-:Y:S02]  /*51a0*/  R2UR UR26, R20 ;  /* 0x00000000141a72ca */ /* 0x000fe400000e0000 */
[----:B------:R-:W-:Y:S04]  /*51b0*/  ISETP.NE.U32.AND P2, PT, RZ, UR22, PT ;  /* 0x00000016ff007c0c */ /* 0x000fe8000bf45070 */
[----:B------:R-:W-:Y:S05]  /*51c0*/  ISETP.NE.AND.EX P2, PT, RZ, UR23, PT, P2 ;  /* 0x00000017ff007c0c */ /* 0x000fea000bf45320 */
[----:B------:R-:W-:Y:S02]  /*51d0*/  USHF.L.U32 UR27, UR27, 0x6, URZ ;  /* 0x000000061b1b7899 */ /* 0x000fe400080006ff */
[----:B------:R-:W-:Y:S01]  /*51e0*/  USHF.L.U32 UR26, UR26, 0x6, URZ ;  /* 0x000000061a1a7899 */ /* 0x000fe200080006ff */
[----:B------:R-:W-:Y:S11]  /*51f0*/  BRA.U !UP5, `(.L_x_94) ;  /* 0x000000010d347547 */ /* 0x000ff6000b800000 */
[----:B------:R-:W-:Y:S01]  /*5200*/  UPLOP3.LUT UP0, UPT, UPT, UPT, UP4, 0x80, 0x8 ;  /* 0x000000000008789c */ /* 0x000fe20003f0f040 */
[----:B--2---:R-:W-:Y:S02]  /*5210*/  HFMA2 R0, -RZ, RZ, 0, 5.9604644775390625e-08 ;  /* 0x00000001ff007431 */ /* 0x004fe400000001ff */
[----:B------:R-:W-:Y:S03]  /*5220*/  IMAD.MOV.U32 R59, RZ, RZ, 0x1 ;  /* 0x00000001ff3b7424 */ /* 0x000fe600078e00ff */
[----:B------:R-:W-:Y:S05]  /*5230*/  PLOP3.LUT P0, PT, PT, PT, UP0, 0x80, 0x8 ;  /* 0x000000000008781c */ /* 0x000fea0003f0f008 */
[----:B------:R-:W2:Y:S01]  /*5240*/  @UP0 LDCU.64 UR4, c[0x0][0x888] ;  /* 0x00011100ff0407ac */ /* 0x000ea20008000a00 */
[----:B------:R-:W-:Y:S07]  /*5250*/  @UP0 UIMAD UR6, UR60, UR22, URZ ;  /* 0x000000163c0602a4 */ /* 0x000fee000f8e02ff */
[----:B------:R-:W-:Y:S01]  /*5260*/  @!P0 PRMT R59, R0, 0x7610, R59 ;  /* 0x00007610003b8816 */ /* 0x000fe2000000003b */
[----:B--2---:R-:W-:Y:S06]  /*5270*/  @UP0 UIMAD.WIDE UR4, UR6, 0x4, UR4 ;  /* 0x00000004060408a5 */ /* 0x004fec000f8e0204 */
[----:B------:R-:W-:Y:S01]  /*5280*/  IMAD.U32 R10, RZ, RZ, UR4 ;  /* 0x00000004ff0a7e24 */ /* 0x000fe2000f8e00ff */
[----:B------:R-:W-:Y:S04]  /*5290*/  MOV R11, UR5 ;  /* 0x00000005000b7c02 */ /* 0x000fe80008000f00 */
[----:B------:R-:W2:Y:S01]  /*52a0*/  @!UP0 LDCU UR4, c[0x0][0x880] ;  /* 0x00011000ff0487ac */ /* 0x000ea20008000800 */
[----:B------:R4:W5:Y:S02]  /*52b0*/  @P0 LDG.E R35, desc[UR56][R10.64] ;  /* 0x000000380a230981 */ /* 0x000964000c1e1900 */
[----:B--2-4-:R-:W-:Y:S07]  /*52c0*/  @!P0 IMAD.U32 R35, RZ, RZ, UR4 ;  /* 0x00000004ff238e24 */ /* 0x014fee000f8e00ff */
.L_x_94:
[----:B-----5:R-:W-:Y:S01]  /*52d0*/  @!P2 FSETP.EQ.AND P0, PT, R35, RZ, PT ;  /* 0x000000ff2300a20b */ /* 0x020fe20003f02000 */
[----:B------:R-:W-:Y:S01]  /*52e0*/  @!UPT UIADD3 URZ, UPT, UPT, URZ, URZ, URZ ;  /* 0x000000fffffff290 */ /* 0x000fe2000fffe0ff */
[----:B------:R-:W-:Y:S11]  /*52f0*/  @!P2 BRA `(.L_x_95) ;  /* 0x000000000014a947 */ /* 0x000ff60003800000 */
[----:B------:R-:W-:Y:S02]  /*5300*/  LOP3.LUT P2, RZ, R59, 0xff, RZ, 0xc0, !PT ;  /* 0x000000ff3bff7812 */ /* 0x000fe4000784c0ff */
[----:B------:R-:W-:Y:S04]  /*5310*/  PLOP3.LUT P0, PT, PT, PT, UP0, 0x80, 0x8 ;  /* 0x000000000008781c */ /* 0x000fe80003f0f008 */
[----:B------:R-:W-:Y:S07]  /*5320*/  PLOP3.LUT P0, PT, P0, PT, PT, 0x8, 0x80 ;  /* 0x000000000080781c */ /* 0x000fee000070e170 */
[----:B------:R-:W-:Y:S11]  /*5330*/  @P2 FSETP.EQ.AND P0, PT, R35, RZ, PT ;  /* 0x000000ff2300220b */ /* 0x000ff60003f02000 */
[----:B------:R-:W-:Y:S02]  /*5340*/  @!UPT UIADD3 URZ, UPT, UPT, URZ, URZ, URZ ;  /* 0x000000fffffff290 */ /* 0x000fe4000fffe0ff */
.L_x_95:
[----:B------:R-:W-:Y:S01]  /*5350*/  ULEA UR4, UR8, UR7, 0x3 ;  /* 0x0000000708047291 */ /* 0x000fe2000f8e18ff */
[----:B--2---:R-:W-:Y:S02]  /*5360*/  SHF.L.U32 R3, R34, 0x1f, RZ ;  /* 0x0000001f22037819 */ /* 0x004fe400000006ff */
[----:B------:R-:W-:Y:S04]  /*5370*/  ELECT P4, URZ, PT ;  /* 0x0000000000ff782f */ /* 0x000fe80003880000 */
[----:B------:R-:W-:Y:S02]  /*5380*/  PLOP3.LUT P4, PT, P0, P4, PT, 0xf2, 0x2f ;  /* 0x00000000002f781c */ /* 0x000fe40000789e72 */
[----:B------:R-:W2:Y:S11]  /*5390*/  SYNCS.PHASECHK.TRANS64.TRYWAIT P2, [UR4+0x58], R3 ;  /* 0x00005803ff0075a7 */ /* 0x000eb60008041104 */
[----:B-1----:R-:W-:Y:S05]  /*53a0*/  @!P4 IADD3 R20, P0, PT, R32, 0x580, RZ ;  /* 0x000005802014c810 */ /* 0x002fea0007f1e0ff */
[----:B------:R-:W-:Y:S01]  /*53b0*/  @!P4 IMAD.X R12, RZ, RZ, R33, P0 ;  /* 0x000000ffff0cc224 */ /* 0x000fe200000e0621 */
[----:B--2---:R-:W-:Y:S07]  /*53c0*/  @!P2 BRA `(.L_x_96) ;  /* 0x000000340058a947 */ /* 0x004fee0003800000 */
.L_x_170:
[----:B------:R-:W2:Y:S01]  /*53d0*/  LDC.64 R14, c[0x0][0xb10] ;  /* 0x0002c400ff0e7b82 */ /* 0x000ea20000000a00 */
[----:B------:R-:W-:Y:S01]  /*53e0*/  @!P4 R2UR UR6, R12 ;  /* 0x000000000c06c2ca */ /* 0x000fe200000e0000 */
[----:B------:R-:W-:Y:S01]  /*53f0*/  VOTEU.ALL UP3, P4 ;  /* 0x0000000000ff7886 */ /* 0x000fe20002060000 */
[----:B------:R-:W-:Y:S01]  /*5400*/  @!P4 R2UR UR9, R20 ;  /* 0x000000001409c2ca */ /* 0x000fe200000e0000 */
[----:B------:R-:W-:Y:S01]  /*5410*/  UIADD3 UR5, UPT, UPT, UR8, 0x1, URZ ;  /* 0x0000000108057890 */ /* 0x000fe2000fffe0ff */
[----:B------:R-:W-:Y:S03]  /*5420*/  @P3 SHF.R.U32.HI R24, RZ, 0x10, R29 ;  /* 0x00000010ff183819 */ /* 0x000fe6000001161d */
[----:B------:R-:W4:Y:S01]  /*5430*/  LDC.64 R10, c[0x0][0xb18] ;  /* 0x0002c600ff0a7b82 */ /* 0x000f220000000a00 */
[----:B------:R-:W-:Y:S01]  /*5440*/  @!UP3 ULEA UR8, UR8, UR7, 0xc ;  /* 0x000000070808b291 */ /* 0x000fe2000f8e60ff */
[----:B------:R-:W-:Y:S01]  /*5450*/  VIADD R27, R27, 0x1 ;  /* 0x000000011b1b7836 */ /* 0x000fe20000000000 */
[----:B------:R-:W-:Y:S02]  /*5460*/  UIADD3 UR25, UPT, UPT, UR4, 0x40, URZ ;  /* 0x0000004004197890 */ /* 0x000fe4000fffe0ff */
[----:B------:R-:W-:Y:S03]  /*5470*/  @!UP3 UIADD3 UR24, UPT, UPT, UR8, 0x200, URZ ;  /* 0x000002000818b890 */ /* 0x000fe6000fffe0ff */
[----:B-1----:R-:W1:Y:S01]  /*5480*/  @!P1 LDC R0, c[0x0][0xb20] ;  /* 0x0002c800ff009b82 */ /* 0x002e620000000800 */
[----:B------:R-:W-:Y:S01]  /*5490*/  VOTEU.ALL UP2, P4 ;  /* 0x0000000000ff7886 */ /* 0x000fe20002040000 */
[----:B------:R-:W-:Y:S01]  /*54a0*/  IMAD.U32 R21, RZ, RZ, UR6 ;  /* 0x00000006ff157e24 */ /* 0x000fe2000f8e00ff */
[----:B------:R-:W-:Y:S05]  /*54b0*/  UMOV UR18, 0x0 ;  /* 0x0000000000127882 */ /* 0x000fea0000000000 */
[----:B------:R-:W5:Y:S01]  /*54c0*/  @!P1 LDC R3, c[0x0][0xb0c] ;  /* 0x0002c300ff039b82 */ /* 0x000f620000000800 */
[----:B------:R-:W-:Y:S01]  /*54d0*/  IMAD.U32 R20, RZ, RZ, UR9 ;  /* 0x00000009ff147e24 */ /* 0x000fe2000f8e00ff */
[----:B------:R-:W-:Y:S01]  /*54e0*/  UMOV UR19, 0x10000000 ;  /* 0x1000000000137882 */ /* 0x000fe20000000000 */
[----:B------:R-:W-:Y:S01]  /*54f0*/  @!P4 R2UR UR15, R21 ;  /* 0x00000000150fc2ca */ /* 0x000fe200000e0000 */
[----:B------:R-:W-:Y:S01]  /*5500*/  UMOV UR28, UR60 ;  /* 0x0000003c001c7c82 */ /* 0x000fe20008000000 */
[----:B------:R-:W-:Y:S01]  /*5510*/  @!UP3 UIADD3 UR10, UPT, UPT, UR26, 0x20, URZ ;  /* 0x000000201a0ab890 */ /* 0x000fe2000fffe0ff */
[----:B------:R-:W-:Y:S01]  /*5520*/  @!P4 R2UR UR14, R20 ;  /* 0x00000000140ec2ca */ /* 0x000fe200000e0000 */
[----:B------:R-:W-:Y:S01]  /*5530*/  @!UP3 UIADD3 UR8, UPT, UPT, UR8, 0xa00, URZ ;  /* 0x00000a000808b890 */ /* 0x000fe2000fffe0ff */
[----:B------:R-:W-:Y:S01]  /*5540*/  @!P4 IMAD.MOV.U32 R20, RZ, RZ, 0x1000 ;  /* 0x00001000ff14c424 */ /* 0x000fe200078e00ff */
[----:B------:R-:W-:Y:S01]  /*5550*/  VOTEU.ALL UP1, P4 ;  /* 0x0000000000ff7886 */ /* 0x000fe20002020000 */
[----:B------:R-:W-:Y:S01]  /*5560*/  UMOV UR11, UR27 ;  /* 0x0000001b000b7c82 */ /* 0x000fe20008000000 */
[----:B------:R-:W-:Y:S01]  /*5570*/  UMOV UR12, UR60 ;  /* 0x0000003c000c7c82 */ /* 0x000fe20008000000 */
[----:B------:R-:W-:Y:S01]  /*5580*/  UMOV UR9, UR25 ;  /* 0x0000001900097c82 */ /* 0x000fe20008000000 */
[----:B------:R-:W-:Y:S02]  /*5590*/  UISETP.NE.AND UP6, UPT, UR5, 0x3, UPT ;  /* 0x000000030500788c */ /* 0x000fe4000bfc5270 */
[----:B------:R-:W-:Y:S02]  /*55a0*/  UPRMT UR16, UR47, 0x654, UR25 ;  /* 0x000006542f107896 */ /* 0x000fe40008000019 */
[----:B------:R-:W-:Y:S02]  /*55b0*/  USEL UR13, UR5, URZ, UP6 ;  /* 0x000000ff050d7287 */ /* 0x000fe4000b000000 */
[----:B------:R1:W-:Y:S01]  /*55c0*/  @!UP2 UTMALDG.3D [UR24], [UR14], desc[UR18] ;  /* 0x000012180e00a5b4 */ /* 0x0003e20008011000 */
[----:B------:R-:W-:Y:S02]  /*55d0*/  USEL UR5, URZ, 0x1, UP6 ;  /* 0x00000001ff057887 */ /* 0x000fe4000b000000 */
[----:B------:R-:W-:Y:S01]  /*55e0*/  ULEA UR6, UR13, UR7, 0x3 ;  /* 0x000000070d067291 */ /* 0x000fe2000f8e18ff */
[----:B-----5:R-:W-:Y:S01]  /*55f0*/  @!P1 ISETP.NE.AND P2, PT, R3, 0x1, PT ;  /* 0x000000010300980c */ /* 0x020fe20003f45270 */
[C---:B--2---:R-:W-:Y:S03]  /*5600*/  @!P1 IMAD.HI.U32 R14, R13.reuse, R14, RZ ;  /* 0x0000000e0d0e9227 */ /* 0x044fe600078e00ff */
[----:B------:R-:W-:Y:S01]  /*5610*/  LOP3.LUT R34, R34, UR5, RZ, 0x3c, !PT ;  /* 0x0000000522227c12 */ /* 0x000fe2000f8e3cff */
[----:B------:R2:W-:Y:S01]  /*5620*/  @!UP1 UTMALDG.3D [UR8], [UR14], desc[UR18] ;  /* 0x000012080e0095b4 */ /* 0x0005e20008011000 */
[----:B------:R2:W-:Y:S01]  /*5630*/  @!P4 SYNCS.ARRIVE.TRANS64.RED.A0TR RZ, [UR4+0x40], R20 ;  /* 0x00004014ffffc9a7 */ /* 0x0005e20008300404 */
[----:B----4-:R-:W-:Y:S01]  /*5640*/  @!P1 IMAD.HI.U32 R11, R8, R11, RZ ;  /* 0x0000000b080b9227 */ /* 0x010fe200078e00ff */
[----:B------:R-:W-:Y:S02]  /*5650*/  SHF.L.U32 R12, R34, 0x1f, RZ ;  /* 0x0000001f220c7819 */ /* 0x000fe400000006ff */
[----:B------:R-:W-:Y:S02]  /*5660*/  @!P1 SHF.R.U32.HI R14, RZ, R15, R14 ;  /* 0x0000000fff0e9219 */ /* 0x000fe4000001160e */
[----:B-1----:R-:W-:Y:S02]  /*5670*/  @!P1 SHF.R.U32.HI R9, RZ, R0, R11 ;  /* 0x00000000ff099219 */ /* 0x002fe4000001160b */
[----:B------:R-:W-:Y:S02]  /*5680*/  @!P1 ISETP.NE.AND P0, PT, R10, 0x1, PT ;  /* 0x000000010a00980c */ /* 0x000fe40003f05270 */
[----:B------:R-:W-:Y:S02]  /*5690*/  @!P1 SEL R14, R13, R14, !P2 ;  /* 0x0000000e0d0e9207 */ /* 0x000fe40005000000 */
[----:B------:R-:W-:Y:S01]  /*56a0*/  @!P1 SEL R9, R8, R9, !P0 ;  /* 0x0000000908099207 */ /* 0x000fe20004000000 */
[----:B------:R-:W-:Y:S04]  /*56b0*/  SYNCS.ARRIVE.TRANS64.RED.A1T0 RZ, [UR16], RZ ;  /* 0x000000ffffff79a7 */ /* 0x000fe80008100410 */
[----:B------:R-:W-:Y:S02]  /*56c0*/  @!P1 IMAD.IADD R0, R9, 0x1, -R14 ;  /* 0x0000000109009824 */ /* 0x000fe400078e0a0e */
[----:B------:R-:W-:Y:S02]  /*56d0*/  @!P1 IMAD.IADD R9, R14, 0x1, -R9 ;  /* 0x000000010e099824 */ /* 0x000fe400078e0a09 */
[----:B------:R-:W-:Y:S02]  /*56e0*/  @!P1 IMAD R13, R0, R3, R13 ;  /* 0x00000003000d9224 */ /* 0x000fe400078e020d */
[----:B------:R-:W-:Y:S01]  /*56f0*/  @!P1 IMAD R8, R9, R10, R8 ;  /* 0x0000000a09089224 */ /* 0x000fe200078e0208 */
[----:B------:R-:W1:Y:S02]  /*5700*/  SYNCS.PHASECHK.TRANS64.TRYWAIT P5, [UR6+0x58], R12 ;  /* 0x0000580cff0075a7 */ /* 0x000e6400080a1106 */
[----:B-12---:R-:W-:Y:S05]  /*5710*/  @!P5 BRA `(.L_x_97) ;  /* 0x00000030009cd947 */ /* 0x006fea0003800000 */
.L_x_172:
[----:B------:R-:W-:Y:S01]  /*5720*/  UIADD3 UR17, UPT, UPT, UR6, 0x40, URZ ;  /* 0x0000004006117890 */ /* 0x000fe2000fffe0ff */
[----:B-1----:R-:W-:Y:S01]  /*5730*/  @!P4 IADD3 R3, P0, PT, R32, 0x580, RZ ;  /* 0x000005802003c810 */ /* 0x002fe20007f1e0ff */
[----:B------:R-:W-:Y:S01]  /*5740*/  VOTEU.ALL UP2, P4 ;  /* 0x0000000000ff7886 */ /* 0x000fe20002040000 */
[----:B------:R-:W-:Y:S01]  /*5750*/  UMOV UR24, 0x0 ;  /* 0x0000000000187882 */ /* 0x000fe20000000000 */
[----:B------:R-:W-:Y:S01]  /*5760*/  UPRMT UR14, UR47, 0x654, UR17 ;  /* 0x000006542f0e7896 */ /* 0x000fe20008000011 */
[----:B------:R-:W-:Y:S01]  /*5770*/  @!P4 R2UR UR5, R3 ;  /* 0x000000000305c2ca */ /* 0x000fe200000e0000 */
[----:B------:R-:W-:Y:S01]  /*5780*/  @!P4 IMAD.X R0, RZ, RZ, R33, P0 ;  /* 0x000000ffff00c224 */ /* 0x000fe200000e0621 */
[----:B------:R-:W-:Y:S01]  /*5790*/  UMOV UR25, 0x10000000 ;  /* 0x1000000000197882 */ /* 0x000fe20000000000 */
[----:B------:R-:W-:Y:S01]  /*57a0*/  UMOV UR19, UR27 ;  /* 0x0000001b00137c82 */ /* 0x000fe20008000000 */
[----:B------:R-:W-:Y:S01]  /*57b0*/  UMOV UR20, UR60 ;  /* 0x0000003c00147c82 */ /* 0x000fe20008000000 */
[----:B------:R-:W-:Y:S01]  /*57c0*/  UMOV UR11, UR27 ;  /* 0x0000001b000b7c82 */ /* 0x000fe20008000000 */
[----:B------:R-:W-:Y:S01]  /*57d0*/  @!P4 R2UR UR4, R0 ;  /* 0x000000000004c2ca */ /* 0x000fe200000e0000 */
[----:B------:R-:W-:Y:S01]  /*57e0*/  UMOV UR12, UR60 ;  /* 0x0000003c000c7c82 */ /* 0x000fe20008000000 */
[----:B------:R-:W-:Y:S01]  /*57f0*/  VOTEU.ALL UP1, P4 ;  /* 0x0000000000ff7886 */ /* 0x000fe20002020000 */
[----:B------:R-:W-:Y:S01]  /*5800*/  UMOV UR9, UR17 ;  /* 0x0000001100097c82 */ /* 0x000fe20008000000 */
[----:B------:R-:W-:Y:S01]  /*5810*/  @P3 R2UR UR60, R24 ;  /* 0x00000000183c32ca */ /* 0x000fe200000e0000 */
[----:B------:R-:W-:Y:S01]  /*5820*/  IMAD.IADD R20, R8, 0x1, R58 ;  /* 0x0000000108147824 */ /* 0x000fe200078e023a */
[----:B------:R-:W-:Y:S01]  /*5830*/  ISETP.NE.AND P0, PT, R27, 0x2, PT ;  /* 0x000000021b00780c */ /* 0x000fe20003f05270 */
[----:B------:R-:W-:Y:S01]  /*5840*/  IMAD.U32 R10, RZ, RZ, UR5 ;  /* 0x00000005ff0a7e24 */ /* 0x000fe2000f8e00ff */
[----:B------:R-:W-:Y:S01]  /*5850*/  @!UP1 ULEA UR8, UR13, UR7, 0xc ;  /* 0x000000070d089291 */ /* 0x000fe2000f8e60ff */
[----:B------:R-:W-:Y:S01]  /*5860*/  IMAD.IADD R21, R13, 0x1, R60 ;  /* 0x000000010d157824 */ /* 0x000fe200078e023c */
[----:B------:R-:W-:Y:S01]  /*5870*/  @!UP1 UIADD3 UR18, UPT, UPT, UR26, 0x10, URZ ;  /* 0x000000101a129890 */ /* 0x000fe2000fffe0ff */
[----:B------:R-:W-:Y:S01]  /*5880*/  SEL R0, RZ, 0x1, P0 ;  /* 0x00000001ff007807 */ /* 0x000fe20000000000 */
[----:B------:R-:W-:Y:S01]  /*5890*/  @!UP1 UIADD3 UR16, UPT, UPT, UR8, 0x200, URZ ;  /* 0x0000020008109890 */ /* 0x000fe2000fffe0ff */
[----:B------:R-:W-:Y:S01]  /*58a0*/  IMAD.U32 R11, RZ, RZ, UR4 ;  /* 0x00000004ff0b7e24 */ /* 0x000fe2000f8e00ff */
[----:B------:R-:W-:Y:S01]  /*58b0*/  @!P4 R2UR UR4, R10 ;  /* 0x000000000a04c2ca */ /* 0x000fe200000e0000 */
[----:B------:R-:W-:Y:S01]  /*58c0*/  @!UP1 UIADD3 UR10, UPT, UPT, UR26, 0x30, URZ ;  /* 0x000000301a0a9890 */ /* 0x000fe2000fffe0ff */
[----:B------:R-:W-:Y:S01]  /*58d0*/  LOP3.LUT R25, R25, R0, RZ, 0x3c, !PT ;  /* 0x0000000019197212 */ /* 0x000fe200078e3cff */
[----:B------:R-:W-:Y:S01]  /*58e0*/  @!UP1 UIADD3 UR8, UPT, UPT, UR8, 0xa00, URZ ;  /* 0x00000a0008089890 */ /* 0x000fe2000fffe0ff */
[----:B------:R-:W-:Y:S01]  /*58f0*/  @!P4 R2UR UR5, R11 ;  /* 0x000000000b05c2ca */ /* 0x000fe200000e0000 */
[----:B------:R-:W-:Y:S01]  /*5900*/  VOTEU.ALL UP1, P4 ;  /* 0x0000000000ff7886 */ /* 0x000fe20002020000 */
[----:B------:R-:W-:Y:S11]  /*5910*/  SEL R27, R27, RZ, P0 ;  /* 0x000000ff1b1b7207 */ /* 0x000ff60000000000 */
[----:B------:R-:W-:Y:S01]  /*5920*/  @!UP2 UTMALDG.3D [UR16], [UR4], desc[UR24] ;  /* 0x000018100400a5b4 */ /* 0x000fe20008011000 */
[----:B------:R1:W-:Y:S01]  /*5930*/  @!UP1 UTMALDG.3D [UR8], [UR4], desc[UR24] ;  /* 0x00001808040095b4 */ /* 0x0003e20008011000 */
[----:B------:R2:W-:Y:S01]  /*5940*/  @!P4 SYNCS.ARRIVE.TRANS64.RED.A0TR RZ, [UR6+0x40], R23 ;  /* 0x00004017ffffc9a7 */ /* 0x0005e20008300406 */
[----:B------:R-:W-:Y:S01]  /*5950*/  SYNCS.ARRIVE.TRANS64.RED.A1T0 RZ, [UR14], RZ ;  /* 0x000000ffffff79a7 */ /* 0x000fe2000810040e */
[----:B-1----:R-:W-:Y:S04]  /*5960*/  UIADD3 UR4, UPT, UPT, UR13, 0x1, URZ ;  /* 0x000000010d047890 */ /* 0x002fe8000fffe0ff */
[----:B------:R-:W-:Y:S04]  /*5970*/  UISETP.NE.AND UP1, UPT, UR4, 0x3, UPT ;  /* 0x000000030400788c */ /* 0x000fe8000bf25270 */
[----:B------:R-:W-:Y:S02]  /*5980*/  USEL UR5, URZ, 0x1, UP1 ;  /* 0x00000001ff057887 */ /* 0x000fe40008800000 */
[----:B------:R-:W-:Y:S02]  /*5990*/  USEL UR8, UR4, URZ, UP1 ;  /* 0x000000ff04087287 */ /* 0x000fe40008800000 */
[----:B------:R-:W-:Y:S02]  /*59a0*/  UPLOP3.LUT UP1, UPT, UPT, UPT, UPT, 0x80, 0x8 ;  /* 0x000000000008789c */ /* 0x000fe40003f2f070 */
[----:B------:R-:W-:Y:S01]  /*59b0*/  LOP3.LUT R34, R34, UR5, RZ, 0x3c, !PT ;  /* 0x0000000522227c12 */ /* 0x000fe2000f8e3cff */
[----:B------:R-:W-:Y:S08]  /*59c0*/  @P3 BRA `(.L_x_98) ;  /* 0xfffffff000e43947 */ /* 0x000ff0000383ffff */
[----:B------:R-:W-:Y:S01]  /*59d0*/  UIADD3 UR7, UPT, UPT, UR7, 0x58, URZ ;  /* 0x0000005807077890 */ /* 0x000fe2000fffe0ff */
[----:B------:R-:W-:-:S03]  /*59e0*/  SHF.L.U32 R3, R34, 0x1f, RZ ;  /* 0x0000001f22037819 */ /* 0x000fc600000006ff */
[----:B------:R-:W-:-:S09]  /*59f0*/  ULEA UR4, UR8, UR7, 0x3 ;  /* 0x0000000708047291 */ /* 0x000fd2000f8e18ff */
[----:B------:R-:W1:Y:S02]  /*5a00*/  SYNCS.PHASECHK.TRANS64.TRYWAIT P0, [UR4], R3 ;  /* 0x00000003ff0075a7 */ /* 0x000e640008001104 */
[----:B-1----:R-:W-:Y:S05]  /*5a10*/  @!P0 BRA `(.L_x_99) ;  /* 0x0000002c00f48947 */ /* 0x002fea0003800000 */
.L_x_174:
        /* <DEDUP_REMOVED lines=9> */
.L_x_176:
[----:B------:R-:W-:-:S04]  /*5ab0*/  UIADD3 UR4, UPT, UPT, UR4, 0x1, URZ ;  /* 0x0000000104047890 */ /* 0x000fc8000fffe0ff */
[----:B------:R-:W-:-:S04]  /*5ac0*/  UISETP.NE.AND UP0, UPT, UR4, 0x3, UPT ;  /* 0x000000030400788c */ /* 0x000fc8000bf05270 */
[----:B------:R-:W-:Y:S02]  /*5ad0*/  USEL UR5, URZ, 0x1, UP0 ;  /* 0x00000001ff057887 */ /* 0x000fe40008000000 */
[----:B------:R-:W-:-:S04]  /*5ae0*/  USEL UR4, UR4, URZ, UP0 ;  /* 0x000000ff04047287 */ /* 0x000fc80008000000 */
[----:B------:R-:W-:Y:S01]  /*5af0*/  ULEA UR4, UR4, UR7, 0x3 ;  /* 0x0000000704047291 */ /* 0x000fe2000f8e18ff */
[----:B-1----:R-:W-:-:S04]  /*5b00*/  LOP3.LUT R3, R34, UR5, RZ, 0x3c, !PT ;  /* 0x0000000522037c12 */ /* 0x002fc8000f8e3cff */
[----:B------:R-:W-:Y:S01]  /*5b10*/  SHF.L.U32 R3, R3, 0x1f, RZ ;  /* 0x0000001f03037819 */ /* 0x000fe200000006ff */
[----:B------:R-:W-:-:S07]  /*5b20*/  IMAD.U32 R0, RZ, RZ, UR4 ;  /* 0x00000004ff007e24 */ /* 0x000fce000f8e00ff */
.L_x_101:
[----:B-1----:R1:W4:Y:S02]  /*5b30*/  SYNCS.PHASECHK.TRANS64.TRYWAIT P0, [R0+URZ], R3 ;  /* 0x00000003000075a7 */ /* 0x00232400080011ff */
[----:B----4-:R-:W-:Y:S05]  /*5b40*/  @!P0 NANOSLEEP.SYNCS 0x989680 ;  /* 0x009896800000895d */ /* 0x010fea0003900000 */
[----:B------:R-:W4:Y:S02]  /*5b50*/  @!P0 SYNCS.PHASECHK.TRANS64 P0, [R0+URZ], R3 ;  /* 0x00000003000085a7 */ /* 0x000f2400080010ff */
[----:B----4-:R-:W-:Y:S05]  /*5b60*/  @P0 EXIT ;  /* 0x000000000000094d */ /* 0x010fea0003800000 */
[----:B------:R-:W-:Y:S05]  /*5b70*/  BRA `(.L_x_101) ;  /* 0xfffffffc00ec7947 */ /* 0x000fea000383ffff */
.L_x_89:
[----:B------:R-:W-:-:S06]  /*5b80*/  UISETP.GE.AND UP1, UPT, UR10, 0x4, UPT ;  /* 0x000000040a00788c */ /* 0x000fcc000bf26270 */
[----:B------:R-:W-:-:S13]  /*5b90*/  PLOP3.LUT P0, PT, PT, PT, UP1, 0x80, 0x8 ;  /* 0x000000000008781c */ /* 0x000fda0003f0f018 */
[----:B------:R-:W-:Y:S05]  /*5ba0*/  @!P0 EXIT ;  /* 0x000000000000894d */ /* 0x000fea0003800000 */
[----:B------:R-:W-:Y:S01]  /*5bb0*/  BAR.SYNC.DEFER_BLOCKING 0x6, 0xa0 ;  /* 0x0182800000007b1d */ /* 0x000fe20000010000 */
[----:B------:R-:W-:Y:S01]  /*5bc0*/  IMAD.SHL.U32 R4, R70, 0x200000, RZ ;  /* 0x0020000046047824 */ /* 0x000fe200078e00ff */
[----:B------:R-:W-:Y:S01]  /*5bd0*/  CS2R R72, SRZ ;  /* 0x0000000000487805 */ /* 0x000fe2000001ff00 */
[C---:B------:R-:W-:Y:S02]  /*5be0*/  IMAD.SHL.U32 R69, R74.reuse, 0x10, RZ ;  /* 0x000000104a457824 */ /* 0x040fe400078e00ff */
[----:B------:R-:W-:Y:S01]  /*5bf0*/  IMAD.U32 R33, R74, 0x10000, RZ ;  /* 0x000100004a217824 */ /* 0x000fe200078e00ff */
[----:B------:R-:W-:Y:S02]  /*5c00*/  UMOV UR36, 0x400 ;  /* 0x0000040000247882 */ /* 0x000fe40000000000 */
[----:B------:R-:W1:Y:S01]  /*5c10*/  LDC R63, c[0x0][0x370] ;  /* 0x0000dc00ff3f7b82 */ /* 0x000e620000000800 */
[----:B------:R-:W-:Y:S01]  /*5c20*/  ULEA UR36, UR47, UR36, 0x18 ;  /* 0x000000242f247291 */ /* 0x000fe2000f8ec0ff */
[----:B------:R-:W-:Y:S01]  /*5c30*/  LOP3.LUT R4, R4, 0x200000, RZ, 0xc0, !PT ;  /* 0x0020000004047812 */ /* 0x000fe200078ec0ff */
[----:B------:R-:W-:Y:S01]  /*5c40*/  IMAD.SHL.U32 R68, R74, 0x2, RZ ;  /* 0x000000024a447824 */ /* 0x000fe200078e00ff */
[C---:B------:R-:W-:Y:S01]  /*5c50*/  LOP3.LUT R5, R69.reuse, 0x40, RZ, 0xc0, !PT ;  /* 0x0000004045057812 */ /* 0x040fe200078ec0ff */
[----:B------:R-:W-:Y:S01]  /*5c60*/  IMAD.SHL.U32 R3, R70, 0x200, RZ ;  /* 0x0000020046037824 */ /* 0x000fe200078e00ff */
[----:B------:R-:W-:Y:S01]  /*5c70*/  LOP3.LUT R2, R69, 0x5b0, RZ, 0xc0, !PT ;  /* 0x000005b045027812 */ /* 0x000fe200078ec0ff */
[----:B------:R-:W-:Y:S01]  /*5c80*/  IMAD.MOV.U32 R30, RZ, RZ, RZ ;  /* 0x000000ffff1e7224 */ /* 0x000fe200078e00ff */
[----:B------:R-:W2:Y:S01]  /*5c90*/  LDC R28, c[0x0][0xb0c] ;  /* 0x0002c300ff1c7b82 */ /* 0x000ea20000000800 */
[----:B------:R-:W-:Y:S01]  /*5ca0*/  LOP3.LUT R33, R4, 0x400000, R33, 0xf8, !PT ;  /* 0x0040000004217812 */ /* 0x000fe200078ef821 */
[----:B------:R-:W-:Y:S01]  /*5cb0*/  IMAD.MOV.U32 R78, RZ, RZ, RZ ;  /* 0x000000ffff4e7224 */ /* 0x000fe200078e00ff */
[----:B------:R-:W-:Y:S01]  /*5cc0*/  LOP3.LUT R68, R5, 0x8, R68, 0xf8, !PT ;  /* 0x0000000805447812 */ /* 0x000fe200078ef844 */
[----:B------:R-:W3:Y:S01]  /*5cd0*/  LDCU.64 UR54, c[0x0][0x348] ;  /* 0x00006900ff3677ac */ /* 0x000ee20008000a00 */
[----:B------:R-:W-:-:S02]  /*5ce0*/  LOP3.LUT R3, R2, 0x200, R3, 0xf8, !PT ;  /* 0x0000020002037812 */ /* 0x000fc400078ef803 */
[----:B------:R-:W-:Y:S01]  /*5cf0*/  LOP3.LUT P0, RZ, R69, 0x40, RZ, 0xc0, !PT ;  /* 0x0000004045ff7812 */ /* 0x000fe2000780c0ff */
[----:B------:R-:W4:Y:S01]  /*5d00*/  LDC R61, c[0x0][0xb20] ;  /* 0x0002c800ff3d7b82 */ /* 0x000f220000000800 */
[----:B------:R-:W3:Y:S01]  /*5d10*/  LDS R0, [UR36+0x130] ;  /* 0x00013024ff007984 */ /* 0x000ee20008000800 */
[----:B------:R-:W-:Y:S01]  /*5d20*/  LOP3.LUT R68, R3, R68, RZ, 0xfc, !PT ;  /* 0x0000004403447212 */ /* 0x000fe200078efcff */
[----:B------:R-:W1:Y:S01]  /*5d30*/  LDCU.64 UR48, c[0x0][0x888] ;  /* 0x00011100ff3077ac */ /* 0x000e620008000a00 */
[----:B------:R-:W-:Y:S01]  /*5d40*/  LOP3.LUT R74, R74, 0x60, RZ, 0xc0, !PT ;  /* 0x000000604a4a7812 */ /* 0x000fe200078ec0ff */
[----:B------:R-:W1:Y:S03]  /*5d50*/  LDCU.64 UR50, c[0x0][0x890] ;  /* 0x00011200ff3277ac */ /* 0x000e660008000a00 */
[----:B------:R-:W1:Y:S01]  /*5d60*/  LDC R27, c[0x0][0xb30] ;  /* 0x0002cc00ff1b7b82 */ /* 0x000e620000000800 */
[----:B------:R-:W-:Y:S01]  /*5d70*/  UMOV UR46, 0x1 ;  /* 0x00000001002e7882 */ /* 0x000fe20000000000 */
[----:B------:R-:W-:Y:S01]  /*5d80*/  UIADD3 UR52, UPT, UPT, UR36, 0x200, URZ ;  /* 0x0000020024347890 */ /* 0x000fe2000fffe0ff */
[----:B------:R-:W-:Y:S01]  /*5d90*/  UMOV UR37, URZ ;  /* 0x000000ff00257c82 */ /* 0x000fe20008000000 */
[----:B------:R-:W-:-:S04]  /*5da0*/  UMOV UR45, URZ ;  /* 0x000000ff002d7c82 */ /* 0x000fc80008000000 */
[----:B------:R-:W1:Y:S01]  /*5db0*/  LDC.64 R56, c[0x0][0xb10] ;  /* 0x0002c400ff387b82 */ /* 0x000e620000000a00 */
[----:B------:R-:W-:-:S07]  /*5dc0*/  UMOV UR44, URZ ;  /* 0x000000ff002c7c82 */ /* 0x000fce0008000000 */
[----:B------:R-:W1:Y:S08]  /*5dd0*/  LDC.64 R24, c[0x0][0xb18] ;  /* 0x0002c600ff187b82 */ /* 0x000e700000000a00 */
[----:B------:R-:W1:Y:S08]  /*5de0*/  LDC.64 R22, c[0x0][0xb28] ;  /* 0x0002ca00ff167b82 */ /* 0x000e700000000a00 */
[----:B------:R-:W1:Y:S01]  /*5df0*/  LDC.64 R54, c[0x0][0x8b0] ;  /* 0x00022c00ff367b82 */ /* 0x000e620000000a00 */
[----:B---3--:R-:W-:Y:S01]  /*5e00*/  IMAD.IADD R33, R0, 0x1, R33 ;  /* 0x0000000100217824 */ /* 0x008fe200078e0221 */
[----:B------:R-:W-:-:S06]  /*5e10*/  P2R R0, PR, RZ, 0x1 ;  /* 0x00000001ff007803 */ /* 0x000fcc0000000000 */
[----:B------:R-:W3:Y:S08]  /*5e20*/  LDC.64 R52, c[0x0][0x8a8] ;  /* 0x00022a00ff347b82 */ /* 0x000ef00000000a00 */
[----:B--2-4-:R-:W1:Y:S02]  /*5e30*/  LDC R62, c[0x0][0x374] ;  /* 0x0000dd00ff3e7b82 */ /* 0x014e640000000800 */
.L_x_132:
[----:B------:R-:W-:Y:S02]  /*5e40*/  LEA R0, R78, UR36, 0x3 ;  /* 0x000000244e007c11 */ /* 0x000fe4000f8e18ff */
[----:B------:R-:W-:Y:S02]  /*5e50*/  SHF.L.U32 R3, R72, 0x1f, RZ ;  /* 0x0000001f48037819 */ /* 0x000fe400000006ff */
[----:B------:R-:W-:Y:S02]  /*5e60*/  LEA R16, R78, UR36, 0x4 ;  /* 0x000000244e107c11 */ /* 0x000fe4000f8e20ff */
[----:B------:R-:W2:Y:S02]  /*5e70*/  SYNCS.PHASECHK.TRANS64.TRYWAIT P0, [R0+URZ+0x80], R3 ;  /* 0x00008003000075a7 */ /* 0x000ea400080011ff */
[----:B-12---:R-:W-:Y:S05]  /*5e80*/  @!P0 BRA `(.L_x_102) ;  /* 0x0000002c00088947 */ /* 0x006fea0003800000 */
.L_x_177:
[----:B------:R-:W4:Y:S01]  /*5e90*/  LDC.64 R12, c[0x0][0xb10] ;  /* 0x0002c400ff0c7b82 */ /* 0x000f220000000a00 */
[----:B------:R-:W3:Y:S01]  /*5ea0*/  LDS.128 R16, [R16+0x110] ;  /* 0x0001100010107984 */ /* 0x000ee20000000c00 */
[----:B-1----:R-:W-:Y:S01]  /*5eb0*/  ISETP.NE.AND P1, PT, R27, 0x1, PT ;  /* 0x000000011b00780c */ /* 0x002fe20003f25270 */
[----:B--2---:R-:W-:Y:S01]  /*5ec0*/  VIADD R0, R0, 0x90 ;  /* 0x0000009000007836 */ /* 0x004fe20000000000 */
[----:B------:R-:W-:Y:S04]  /*5ed0*/  ISETP.GE.AND P0, PT, R26, 0x1, PT ;  /* 0x000000011a00780c */ /* 0x000fe80003f06270 */
[----:B------:R-:W1:Y:S01]  /*5ee0*/  LDC.64 R10, c[0x0][0xb18] ;  /* 0x0002c600ff0a7b82 */ /* 0x000e620000000a00 */
[----:B------:R-:W-:Y:S01]  /*5ef0*/  PRMT R0, RZ, 0x654, R0 ;  /* 0x00000654ff007816 */ /* 0x000fe20000000000 */
[----:B------:R-:W-:Y:S01]  /*5f00*/  @!PT LDS RZ, [RZ] ;  /* 0x00000000fffff984 */ /* 0x000fe20000000800 */
[----:B------:R-:W-:Y:S01]  /*5f10*/  @!PT LDS RZ, [RZ] ;  /* 0x00000000fffff984 */ /* 0x000fe20000000800 */
[----:B------:R-:W-:Y:S01]  /*5f20*/  @!PT LDS RZ, [RZ] ;  /* 0x00000000fffff984 */ /* 0x000fe20000000800 */
[----:B------:R-:W-:Y:S01]  /*5f30*/  @!PT LDS RZ, [RZ] ;  /* 0x00000000fffff984 */ /* 0x000fe20000000800 */
[----:B------:R2:W-:Y:S06]  /*5f40*/  MEMBAR.ALL.CTA ;  /* 0x0000000000007992 */ /* 0x0005ec0000008000 */
[----:B--2---:R-:W2:Y:S01]  /*5f50*/  FENCE.VIEW.ASYNC.S ;  /* 0x00000000000073c6 */ /* 0x004ea20000000000 */
[----:B------:R-:W1:Y:S08]  /*5f60*/  @!P1 LDC R14, c[0x0][0xb20] ;  /* 0x0002c800ff0e9b82 */ /* 0x000e700000000800 */
[----:B------:R-:W1:Y:S01]  /*5f70*/  @!P1 LDC R9, c[0x0][0xb0c] ;  /* 0x0002c300ff099b82 */ /* 0x000e620000000800 */
[----:B--2---:R2:W-:Y:S01]  /*5f80*/  SYNCS.ARRIVE.TRANS64.RED.A1T0 RZ, [R0+URZ], RZ ;  /* 0x000000ff00ff79a7 */ /* 0x0045e200081004ff */
[----:B---3--:R-:W-:Y:S04]  /*5f90*/  LOP3.LUT P4, RZ, R18, 0x1, RZ, 0xc0, !PT ;  /* 0x0000000112ff7812 */ /* 0x008fe8000788c0ff */
[----:B------:R-:W-:Y:S09]  /*5fa0*/  P2R R75, PR, RZ, 0x10 ;  /* 0x00000010ff4b7803 */ /* 0x000ff20000000000 */
[----:B------:R-:W-:Y:S02]  /*5fb0*/  @P4 MOV R31, R16 ;  /* 0x00000010001f4202 */ /* 0x000fe40000000f00 */
[----:B------:R-:W-:Y:S01]  /*5fc0*/  @P4 LOP3.LUT R29, R17, 0xffff, RZ, 0xc0, !PT ;  /* 0x0000ffff111d4812 */ /* 0x000fe200078ec0ff */
[----:B--2-4-:R-:W-:Y:S06]  /*5fd0*/  @!P0 BRA `(.L_x_103) ;  /* 0x0000000000a48947 */ /* 0x014fec0003800000 */
[----:B------:R-:W-:Y:S01]  /*5fe0*/  IMAD.HI.U32 R36, R62, R25, RZ ;  /* 0x000000193e247227 */ /* 0x000fe200078e00ff */
[----:B------:R-:W-:Y:S02]  /*5ff0*/  ISETP.NE.AND P0, PT, R24, 0x1, PT ;  /* 0x000000011800780c */ /* 0x000fe40003f05270 */
[----:B------:R-:W-:Y:S01]  /*6000*/  ISETP.NE.AND P2, PT, R26, 0x1, PT ;  /* 0x000000011a00780c */ /* 0x000fe20003f45270 */
[-C--:B------:R-:W-:Y:S01]  /*6010*/  IMAD.HI.U32 R34, R63, R56.reuse, RZ ;  /* 0x000000383f227227 */ /* 0x080fe200078e00ff */
[----:B------:R-:W-:Y:S02]  /*6020*/  SHF.R.U32.HI R37, RZ, R61, R36 ;  /* 0x0000003dff257219 */ /* 0x000fe40000011624 */
[----:B------:R-:W-:Y:S01]  /*6030*/  ISETP.NE.AND P3, PT, R28, 0x1, PT ;  /* 0x000000011c00780c */ /* 0x000fe20003f65270 */
[----:B------:R-:W-:Y:S01]  /*6040*/  IMAD.HI.U32 R40, R29, R25, RZ ;  /* 0x000000191d287227 */ /* 0x000fe200078e00ff */
[----:B------:R-:W-:Y:S02]  /*6050*/  SHF.R.U32.HI R34, RZ, R57, R34 ;  /* 0x00000039ff227219 */ /* 0x000fe40000011622 */
[----:B------:R-:W-:Y:S01]  /*6060*/  SEL R3, R62, R37, !P0 ;  /* 0x000000253e037207 */ /* 0x000fe20004000000 */
[----:B------:R-:W-:Y:S01]  /*6070*/  IMAD.HI.U32 R38, R31, R56, RZ ;  /* 0x000000381f267227 */ /* 0x000fe200078e00ff */
[----:B------:R-:W-:Y:S03]  /*6080*/  SEL R7, R63, R34, !P3 ;  /* 0x000000223f077207 */ /* 0x000fe60005800000 */
[-C--:B------:R-:W-:Y:S01]  /*6090*/  IMAD.HI.U32 R34, R3, R22.reuse, RZ ;  /* 0x0000001603227227 */ /* 0x080fe200078e00ff */
[----:B------:R-:W-:Y:S03]  /*60a0*/  SHF.R.U32.HI R38, RZ, R57, R38 ;  /* 0x00000039ff267219 */ /* 0x000fe60000011626 */
[----:B------:R-:W-:Y:S01]  /*60b0*/  IMAD.HI.U32 R36, R7, R22, RZ ;  /* 0x0000001607247227 */ /* 0x000fe200078e00ff */
[----:B------:R-:W-:Y:S02]  /*60c0*/  @P2 SHF.R.U32.HI R3, RZ, R23, R34 ;  /* 0x00000017ff032219 */ /* 0x000fe40000011622 */
[----:B------:R-:W-:Y:S02]  /*60d0*/  SHF.R.U32.HI R34, RZ, R61, R40 ;  /* 0x0000003dff227219 */ /* 0x000fe40000011628 */
[----:B------:R-:W-:Y:S01]  /*60e0*/  @P2 SHF.R.U32.HI R7, RZ, R23, R36 ;  /* 0x00000017ff072219 */ /* 0x000fe20000011624 */
[C---:B------:R-:W-:Y:S01]  /*60f0*/  IMAD R2, R26.reuse, R3, RZ ;  /* 0x000000031a027224 */ /* 0x040fe200078e02ff */
[----:B------:R-:W-:Y:S02]  /*6100*/  SEL R5, R29, R34, !P0 ;  /* 0x000000221d057207 */ /* 0x000fe40004000000 */
[----:B------:R-:W-:Y:S01]  /*6110*/  SEL R3, R31, R38, !P3 ;  /* 0x000000261f037207 */ /* 0x000fe20005800000 */
[----:B------:R-:W-:Y:S01]  /*6120*/  IMAD R4, R26, R7, RZ ;  /* 0x000000071a047224 */ /* 0x000fe200078e02ff */
[C---:B------:R-:W-:Y:S01]  /*6130*/  ISETP.GE.AND P0, PT, R5.reuse, R2, PT ;  /* 0x000000020500720c */ /* 0x040fe20003f06270 */
[----:B------:R-:W-:Y:S03]  /*6140*/  IMAD.HI.U32 R6, R5, R22, RZ ;  /* 0x0000001605067227 */ /* 0x000fe600078e00ff */
[----:B------:R-:W-:Y:S01]  /*6150*/  ISETP.GE.OR P0, PT, R3, R4, P0 ;  /* 0x000000040300720c */ /* 0x000fe20000706670 */
[----:B------:R-:W-:Y:S01]  /*6160*/  IMAD.MOV R4, RZ, RZ, -R3 ;  /* 0x000000ffff047224 */ /* 0x000fe200078e0a03 */
[-C--:B------:R-:W-:Y:S03]  /*6170*/  SHF.R.U32.HI R6, RZ, R23.reuse, R6 ;  /* 0x00000017ff067219 */ /* 0x080fe60000011606 */
[----:B------:R-:W-:Y:S01]  /*6180*/  IMAD R31, R28, R4, R31 ;  /* 0x000000041c1f7224 */ /* 0x000fe200078e021f */
[----:B------:R-:W-:Y:S05]  /*6190*/  SEL R15, R5, R6, !P2 ;  /* 0x00000006050f7207 */ /* 0x000fea0005000000 */
[----:B------:R-:W-:Y:S02]  /*61a0*/  IMAD.MOV R6, RZ, RZ, -R15 ;  /* 0x000000ffff067224 */ /* 0x000fe400078e0a0f */
[C---:B------:R-:W-:Y:S04]  /*61b0*/  @!P0 IMAD.HI.U32 R2, R3.reuse, R22, RZ ;  /* 0x0000001603028227 */ /* 0x040fe800078e00ff */
[----:B------:R-:W-:Y:S01]  /*61c0*/  IMAD R6, R26, R6, R5 ;  /* 0x000000061a067224 */ /* 0x000fe200078e0205 */
[----:B------:R-:W-:Y:S04]  /*61d0*/  @!P0 SHF.R.U32.HI R2, RZ, R23, R2 ;  /* 0x00000017ff028219 */ /* 0x000fe80000011602 */
[----:B------:R-:W-:Y:S02]  /*61e0*/  @!P0 SEL R0, R3, R2, !P2 ;  /* 0x0000000203008207 */ /* 0x000fe40005000000 */
[----:B------:R-:W-:Y:S02]  /*61f0*/  IADD3 R2, PT, PT, -R5, RZ, RZ ;  /* 0x000000ff05027210 */ /* 0x000fe40007ffe1ff */
[----:B------:R-:W-:Y:S01]  /*6200*/  @!P0 IADD3 R8, PT, PT, R15, -R0, RZ ;  /* 0x800000000f088210 */ /* 0x000fe20007ffe0ff */
[----:B------:R-:W-:Y:S02]  /*6210*/  @!P0 IMAD R0, R7, R6, R0 ;  /* 0x0000000607008224 */ /* 0x000fe400078e0200 */
[----:B------:R-:W-:Y:S02]  /*6220*/  IMAD R29, R24, R2, R29 ;  /* 0x00000002181d7224 */ /* 0x000fe400078e021d */
[----:B------:R-:W-:Y:S02]  /*6230*/  @!P0 IMAD R5, R8, R26, R3 ;  /* 0x0000001a08058224 */ /* 0x000fe400078e0203 */
[----:B------:R-:W-:Y:S04]  /*6240*/  @!P0 IMAD.MOV.U32 R3, RZ, RZ, R0 ;  /* 0x000000ffff038224 */ /* 0x000fe800078e0000 */
[----:B------:R-:W-:Y:S02]  /*6250*/  IMAD R31, R3, R28, R31 ;  /* 0x0000001c031f7224 */ /* 0x000fe400078e021f */
[----:B------:R-:W-:Y:S07]  /*6260*/  IMAD R29, R5, R24, R29 ;  /* 0x00000018051d7224 */ /* 0x000fee00078e021d */
.L_x_103:
[----:B-1----:R-:W-:Y:S01]  /*6270*/  @!P1 ISETP.NE.AND P0, PT, R10, 0x1, PT ;  /* 0x000000010a00980c */ /* 0x002fe20003f05270 */
[----:B------:R-:W-:Y:S01]  /*6280*/  @!P1 IMAD.HI.U32 R0, R31, R12, RZ ;  /* 0x0000000c1f009227 */ /* 0x000fe200078e00ff */
[----:B------:R-:W-:Y:S01]  /*6290*/  @!P1 ISETP.NE.AND P2, PT, R9, 0x1, PT ;  /* 0x000000010900980c */ /* 0x000fe20003f45270 */
[----:B------:R-:W-:Y:S01]  /*62a0*/  ULOP3.LUT UP0, URZ, UR52, 0x90, URZ, 0xc0, !UPT ;  /* 0x0000009034ff7892 */ /* 0x000fe2000f80c0ff */
[----:B------:R-:W-:Y:S01]  /*62b0*/  R2UR UR5, R21 ;  /* 0x00000000150572ca */ /* 0x000fe200000e0000 */
[----:B------:R-:W-:Y:S01]  /*62c0*/  @!P1 IMAD.HI.U32 R3, R29, R11, RZ ;  /* 0x0000000b1d039227 */ /* 0x000fe200078e00ff */
[----:B------:R-:W-:Y:S02]  /*62d0*/  @!P1 SHF.R.U32.HI R0, RZ, R13, R0 ;  /* 0x0000000dff009219 */ /* 0x000fe40000011600 */
[----:B------:R-:W-:Y:S01]  /*62e0*/  R2UR UR4, R20 ;  /* 0x00000000140472ca */ /* 0x000fe200000e0000 */
[----:B------:R-:W-:Y:S01]  /*62f0*/  VIADD R78, R78, 0x1 ;  /* 0x000000014e4e7836 */ /* 0x000fe20000000000 */
[----:B------:R-:W-:Y:S02]  /*6300*/  @!P1 SHF.R.U32.HI R2, RZ, R14, R3 ;  /* 0x0000000eff029219 */ /* 0x000fe40000011603 */
[----:B------:R-:W-:Y:S02]  /*6310*/  @!P1 SEL R3, R31, R0, !P2 ;  /* 0x000000001f039207 */ /* 0x000fe40005000000 */
[----:B------:R-:W-:Y:S02]  /*6320*/  @!P1 SEL R2, R29, R2, !P0 ;  /* 0x000000021d029207 */ /* 0x000fe40004000000 */
[----:B------:R-:W-:Y:S01]  /*6330*/  @P4 SHF.R.U32.HI R71, RZ, 0x10, R17 ;  /* 0x00000010ff474819 */ /* 0x000fe20000011611 */
[----:B------:R-:W-:Y:S02]  /*6340*/  USHF.L.U32 UR42, UR5, 0x6, URZ ;  /* 0x00000006052a7899 */ /* 0x000fe400080006ff */
[----:B------:R-:W-:Y:S02]  /*6350*/  @!P1 IMAD.IADD R0, R2, 0x1, -R3 ;  /* 0x0000000102009824 */ /* 0x000fe400078e0a03 */
[----:B------:R-:W-:Y:S01]  /*6360*/  @!P1 IMAD.IADD R2, R3, 0x1, -R2 ;  /* 0x0000000103029824 */ /* 0x000fe200078e0a02 */
[----:B------:R-:W-:Y:S01]  /*6370*/  USHF.L.U32 UR41, UR4, 0x6, URZ ;  /* 0x0000000604297899 */ /* 0x000fe200080006ff */
[----:B------:R-:W-:Y:S02]  /*6380*/  @!P1 IMAD R31, R0, R9, R31 ;  /* 0x00000009001f9224 */ /* 0x000fe400078e021f */
[----:B------:R-:W-:Y:S01]  /*6390*/  @!P1 IMAD R29, R2, R10, R29 ;  /* 0x0000000a021d9224 */ /* 0x000fe200078e021d */
[----:B------:R-:W-:Y:S08]  /*63a0*/  BRA.U !UP0, `(.L_x_104) ;  /* 0x00000001087c7547 */ /* 0x000ff0000b800000 */
[----:B------:R-:W1:Y:S01]  /*63b0*/  LDCU.64 UR8, c[0x4][0x80] ;  /* 0x01001000ff0877ac */ /* 0x000e620008000a00 */
[----:B------:R-:W-:Y:S01]  /*63c0*/  MOV R2, 0x0 ;  /* 0x0000000000027802 */ /* 0x000fe20000000f00 */
[----:B------:R-:W-:Y:S02]  /*63d0*/  HFMA2 R12, -RZ, RZ, 0, 5.9604644775390625e-08 ;  /* 0x00000001ff0c7431 */ /* 0x000fe400000001ff */
[----:B------:R-:W-:Y:S01]  /*63e0*/  IMAD.MOV.U32 R8, RZ, RZ, 0x70 ;  /* 0x00000070ff087424 */ /* 0x000fe200078e00ff */
[----:B------:R2:W3:Y:S01]  /*63f0*/  LDC.64 R14, c[0x4][R2] ;  /* 0x01000000020e7b82 */ /* 0x0004e20000000a00 */
[----:B------:R-:W4:Y:S01]  /*6400*/  LDCU.64 UR6, c[0x4][0x88] ;  /* 0x01001100ff0677ac */ /* 0x000f220008000a00 */
[----:B------:R-:W-:Y:S01]  /*6410*/  IMAD.MOV.U32 R13, RZ, RZ, RZ ;  /* 0x000000ffff0d7224 */ /* 0x000fe200078e00ff */
[----:B------:R-:W2:Y:S01]  /*6420*/  LDCU.64 UR4, c[0x4][0x8] ;  /* 0x01000100ff0477ac */ /* 0x000ea20008000a00 */
[----:B-1----:R-:W-:Y:S01]  /*6430*/  MOV R5, UR9 ;  /* 0x0000000900057c02 */ /* 0x002fe20008000f00 */
[----:B------:R-:W-:Y:S01]  /*6440*/  IMAD.U32 R4, RZ, RZ, UR8 ;  /* 0x00000008ff047e24 */ /* 0x000fe2000f8e00ff */
[----:B----4-:R-:W-:Y:S01]  /*6450*/  MOV R7, UR7 ;  /* 0x0000000700077c02 */ /* 0x010fe20008000f00 */
[----:B------:R-:W-:Y:S01]  /*6460*/  IMAD.U32 R6, RZ, RZ, UR6 ;  /* 0x00000006ff067e24 */ /* 0x000fe2000f8e00ff */
[----:B--2---:R-:W-:Y:S01]  /*6470*/  MOV R11, UR5 ;  /* 0x00000005000b7c02 */ /* 0x004fe20008000f00 */
[----:B------:R-:W-:Y:S02]  /*6480*/  IMAD.U32 R10, RZ, RZ, UR4 ;  /* 0x00000004ff0a7e24 */ /* 0x000fe4000f8e00ff */
[----:B------:R-:W-:Y:S07]  /*6490*/  LEPC R20, `(.L_x_105) ;  /* 0x000000001014794e */ /* 0x000fee0000000000 */
[----:B---3-5:R-:W-:Y:S05]  /*64a0*/  CALL.ABS.NOINC R14 ;  /* 0x000000000e007343 */ /* 0x028fea0003c00000 */
.L_x_105:
[----:B------:R-:W1:Y:S01]  /*64b0*/  LDCU.64 UR8, c[0x4][0x80] ;  /* 0x01001000ff0877ac */ /* 0x000e620008000a00 */
[----:B------:R-:W2:Y:S01]  /*64c0*/  LDC.64 R2, c[0x4][R2] ;  /* 0x0100000002027b82 */ /* 0x000ea20000000a00 */
[----:B------:R-:W-:Y:S02]  /*64d0*/  HFMA2 R12, -RZ, RZ, 0, 5.9604644775390625e-08 ;  /* 0x00000001ff0c7431 */ /* 0x000fe400000001ff */
[----:B------:R-:W-:Y:S02]  /*64e0*/  IMAD.MOV.U32 R8, RZ, RZ, 0x70 ;  /* 0x00000070ff087424 */ /* 0x000fe400078e00ff */
[----:B------:R-:W-:Y:S01]  /*64f0*/  IMAD.MOV.U32 R13, RZ, RZ, RZ ;  /* 0x000000ffff0d7224 */ /* 0x000fe200078e00ff */
[----:B------:R-:W3:Y:S01]  /*6500*/  LDCU.64 UR6, c[0x4][0x88] ;  /* 0x01001100ff0677ac */ /* 0x000ee20008000a00 */
[----:B------:R-:W4:Y:S01]  /*6510*/  LDCU.64 UR4, c[0x4][0x8] ;  /* 0x01000100ff0477ac */ /* 0x000f220008000a00 */
[----:B-1----:R-:W-:Y:S02]  /*6520*/  MOV R4, UR8 ;  /* 0x0000000800047c02 */ /* 0x002fe40008000f00 */
[----:B------:R-:W-:Y:S02]  /*6530*/  MOV R5, UR9 ;  /* 0x0000000900057c02 */ /* 0x000fe40008000f00 */
[----:B---3--:R-:W-:Y:S01]  /*6540*/  MOV R7, UR7 ;  /* 0x0000000700077c02 */ /* 0x008fe20008000f00 */
[----:B------:R-:W-:Y:S01]  /*6550*/  IMAD.U32 R6, RZ, RZ, UR6 ;  /* 0x00000006ff067e24 */ /* 0x000fe2000f8e00ff */
[----:B----4-:R-:W-:Y:S01]  /*6560*/  MOV R11, UR5 ;  /* 0x00000005000b7c02 */ /* 0x010fe20008000f00 */
[----:B------:R-:W-:Y:S02]  /*6570*/  IMAD.U32 R10, RZ, RZ, UR4 ;  /* 0x00000004ff0a7e24 */ /* 0x000fe4000f8e00ff */
[----:B------:R-:W-:Y:S07]  /*6580*/  LEPC R20, `(.L_x_104) ;  /* 0x000000001014794e */ /* 0x000fee0000000000 */
[----:B--2---:R-:W-:Y:S05]  /*6590*/  CALL.ABS.NOINC R2 ;  /* 0x0000000002007343 */ /* 0x004fea0003c00000 */
.L_x_104:
[----:B------:R-:W-:Y:S01]  /*65a0*/  ISETP.NE.U32.AND P4, PT, R54, RZ, PT ;  /* 0x000000ff3600720c */ /* 0x000fe20003f85070 */
[----:B------:R-:W-:Y:S01]  /*65b0*/  UISETP.NE.AND UP2, UPT, UR53, URZ, UPT ;  /* 0x000000ff3500728c */ /* 0x000fe2000bf45270 */
[----:B------:R-:W-:Y:S01]  /*65c0*/  ISETP.NE.U32.AND P2, PT, RZ, UR48, PT ;  /* 0x00000030ff007c0c */ /* 0x000fe2000bf45070 */
[----:B------:R-:W-:Y:S01]  /*65d0*/  UISETP.NE.U32.AND UP1, UPT, UR50, URZ, UPT ;  /* 0x000000ff3200728c */ /* 0x000fe2000bf25070 */
[----:B------:R-:W-:Y:S01]  /*65e0*/  ISETP.NE.AND.EX P4, PT, R55, RZ, PT, P4 ;  /* 0x000000ff3700720c */ /* 0x000fe20003f85340 */
[----:B------:R-:W-:Y:S01]  /*65f0*/  UPLOP3.LUT UP0, UPT, UPT, UPT, UPT, 0x40, 0x4 ;  /* 0x000000000004789c */ /* 0x000fe20003f0e870 */
[----:B------:R-:W-:Y:S01]  /*6600*/  ISETP.NE.AND.EX P2, PT, RZ, UR49, PT, P2 ;  /* 0x00000031ff007c0c */ /* 0x000fe2000bf45320 */
[----:B------:R-:W-:Y:S01]  /*6610*/  UISETP.NE.AND.EX UP1, UPT, UR51, URZ, UPT, UP1 ;  /* 0x000000ff3300728c */ /* 0x000fe2000bf25310 */
[----:B------:R-:W-:Y:S04]  /*6620*/  PLOP3.LUT P1, PT, PT, PT, UP2, 0x80, 0x8 ;  /* 0x000000000008781c */ /* 0x000fe80003f2f028 */
[----:B------:R-:W-:Y:S06]  /*6630*/  @UP2 UPLOP3.LUT UP0, UPT, UPT, UPT, UP1, 0x80, 0x8 ;  /* 0x000000000008289c */ /* 0x000fec0003f0f010 */
[----:B------:R-:W-:Y:S01]  /*6640*/  PLOP3.LUT P0, PT, PT, PT, UP0, 0x80, 0x8 ;  /* 0x000000000008781c */ /* 0x000fe20003f0f008 */
[----:B------:R-:W-:Y:S01]  /*6650*/  @!UPT UIADD3 URZ, UPT, UPT, URZ, URZ, URZ ;  /* 0x000000fffffff290 */ /* 0x000fe2000fffe0ff */
[----:B------:R-:W-:Y:S11]  /*6660*/  BRA.U !UP1, `(.L_x_106) ;  /* 0x0000000109387547 */ /* 0x000ff6000b800000 */
[----:B------:R-:W-:Y:S01]  /*6670*/  UISETP.NE.U32.AND UP0, UPT, UR48, URZ, UPT ;  /* 0x000000ff3000728c */ /* 0x000fe2000bf05070 */
[----:B------:R-:W-:Y:S02]  /*6680*/  HFMA2 R0, -RZ, RZ, 0, 5.9604644775390625e-08 ;  /* 0x00000001ff007431 */ /* 0x000fe400000001ff */
[----:B------:R-:W-:Y:S01]  /*6690*/  IMAD.MOV.U32 R59, RZ, RZ, 0x1 ;  /* 0x00000001ff3b7424 */ /* 0x000fe200078e00ff */
[----:B------:R-:W-:Y:S06]  /*66a0*/  UISETP.NE.AND.EX UP0, UPT, UR49, URZ, UPT, UP0 ;  /* 0x000000ff3100728c */ /* 0x000fec000bf05300 */
[----:B------:R-:W-:Y:S05]  /*66b0*/  PLOP3.LUT P3, PT, PT, PT, UP0, 0x80, 0x8 ;  /* 0x000000000008781c */ /* 0x000fea0003f6f008 */
[----:B------:R-:W1:Y:S01]  /*66c0*/  @UP0 LDCU.64 UR4, c[0x0][0x888] ;  /* 0x00011100ff0407ac */ /* 0x000e620008000a00 */
[----:B------:R-:W-:Y:S07]  /*66d0*/  @UP0 UIMAD UR6, UR60, UR50, URZ ;  /* 0x000000323c0602a4 */ /* 0x000fee000f8e02ff */
[----:B------:R-:W-:Y:S01]  /*66e0*/  @!P3 PRMT R59, R0, 0x7610, R59 ;  /* 0x00007610003bb816 */ /* 0x000fe2000000003b */
[----:B-1----:R-:W-:Y:S06]  /*66f0*/  @UP0 UIMAD.WIDE UR4, UR6, 0x4, UR4 ;  /* 0x00000004060408a5 */ /* 0x002fec000f8e0204 */
[----:B------:R-:W-:Y:S01]  /*6700*/  IMAD.U32 R2, RZ, RZ, UR4 ;  /* 0x00000004ff027e24 */ /* 0x000fe2000f8e00ff */
[----:B------:R-:W-:Y:S04]  /*6710*/  MOV R3, UR5 ;  /* 0x0000000500037c02 */ /* 0x000fe80008000f00 */
[----:B------:R-:W1:Y:S01]  /*6720*/  @!UP0 LDCU UR4, c[0x0][0x880] ;  /* 0x00011000ff0487ac */ /* 0x000e620008000800 */
[----:B-----5:R2:W5:Y:S02]  /*6730*/  @P3 LDG.E R35, desc[UR56][R2.64] ;  /* 0x0000003802233981 */ /* 0x020564000c1e1900 */
[----:B-12---:R-:W-:Y:S02]  /*6740*/  @!P3 IMAD.U32 R35, RZ, RZ, UR4 ;  /* 0x00000004ff23be24 */ /* 0x006fe4000f8e00ff */
.L_x_106:
[----:B------:R-:W-:Y:S05]  /*6750*/  @!P4 BRA `(.L_x_107) ;  /* 0x000000000020c947 */ /* 0x000fea0003800000 */
[----:B------:R-:W-:Y:S04]  /*6760*/  ISETP.NE.U32.AND P3, PT, R52, RZ, PT ;  /* 0x000000ff3400720c */ /* 0x000fe80003f65070 */
[----:B------:R-:W-:Y:S11]  /*6770*/  ISETP.NE.AND.EX P3, PT, R53, RZ, PT, P3 ;  /* 0x000000ff3500720c */ /* 0x000ff60003f65330 */
[----:B------:R-:W-:Y:S02]  /*6780*/  @!UPT UIADD3 URZ, UPT, UPT, URZ, URZ, URZ ;  /* 0x000000fffffff290 */ /* 0x000fe4000fffe0ff */
[----:B------:R-:W1:Y:S01]  /*6790*/  @P3 LDC.64 R2, c[0x0][0x8a8] ;  /* 0x00022a00ff023b82 */ /* 0x000e620000000a00 */
[----:B------:R-:W-:Y:S04]  /*67a0*/  @P3 IMAD R0, R54, UR60, RZ ;  /* 0x0000003c36003c24 */ /* 0x000fe8000f8e02ff */
[----:B-1----:R-:W-:Y:S05]  /*67b0*/  @P3 IMAD.WIDE R2, R0, 0x4, R2 ;  /* 0x0000000400023825 */ /* 0x002fea00078e0202 */
[----:B-----5:R1:W5:Y:S02]  /*67c0*/  @P3 LDG.E R32, desc[UR56][R2.64] ;  /* 0x0000003802203981 */ /* 0x020364000c1e1900 */
[----:B-1----:R-:W2:Y:S02]  /*67d0*/  @!P3 LDC R32, c[0x0][0x8a0] ;  /* 0x00022800ff20bb82 */ /* 0x002ea40000000800 */
.L_x_107:
[----:B-----5:R-:W-:Y:S01]  /*67e0*/  FSETP.NEU.AND P3, PT, R35, RZ, PT ;  /* 0x000000ff2300720b */ /* 0x020fe20003f6d000 */
[----:B------:R-:W-:Y:S01]  /*67f0*/  ULOP3.LUT UR4, UR46, 0x1, URZ, 0x3c, !UPT ;  /* 0x000000012e047892 */ /* 0x000fe2000f8e3cff */
[----:B------:R-:W-:Y:S01]  /*6800*/  SEL R5, RZ, 0xffffffff, P2 ;  /* 0xffffffffff057807 */ /* 0x000fe20001000000 */
[----:B------:R-:W-:Y:S01]  /*6810*/  IMAD.U32 R38, RZ, RZ, UR37 ;  /* 0x00000025ff267e24 */ /* 0x000fe2000f8e00ff */
[----:B------:R-:W-:Y:S01]  /*6820*/  @P1 LOP3.LUT P2, RZ, R59, 0xff, RZ, 0xc0, !PT ;  /* 0x000000ff3bff1812 */ /* 0x000fe2000784c0ff */
[----:B------:R-:W-:Y:S01]  /*6830*/  IMAD.SHL.U32 R81, R68, 0x2, RZ ;  /* 0x0000000244517824 */ /* 0x000fe200078e00ff */
[----:B------:R-:W-:Y:S01]  /*6840*/  @P1 SEL R2, RZ, 0xffffffff, P3 ;  /* 0xffffffffff021807 */ /* 0x000fe20001800000 */
[----:B------:R-:W-:Y:S01]  /*6850*/  IMAD.U32 R83, RZ, RZ, UR4 ;  /* 0x00000004ff537e24 */ /* 0x000fe2000f8e00ff */
[----:B------:R-:W-:Y:S01]  /*6860*/  LEA R76, R30, UR36, 0x3 ;  /* 0x000000241e4c7c11 */ /* 0x000fe2000f8e18ff */
[----:B------:R-:W-:Y:S01]  /*6870*/  IMAD.SHL.U32 R38, R38, 0x1000, RZ ;  /* 0x0000100026267824 */ /* 0x000fe200078e00ff */
[----:B------:R-:W-:Y:S01]  /*6880*/  @P0 SEL R2, R5, R2, !P2 ;  /* 0x0000000205020207 */ /* 0x000fe20005000000 */
[----:B------:R-:W-:Y:S01]  /*6890*/  BSSY B1, `(.L_x_108) ;  /* 0x0000035000017945 */ /* 0x000fe20003800000 */
[----:B------:R-:W-:Y:S01]  /*68a0*/  SHF.L.U32 R3, R73, 0x1f, RZ ;  /* 0x0000001f49037819 */ /* 0x000fe200000006ff */
[----:B------:R-:W-:Y:S01]  /*68b0*/  IMAD.MOV.U32 R82, RZ, RZ, 0x1 ;  /* 0x00000001ff527424 */ /* 0x000fe200078e00ff */
[----:B------:R-:W-:Y:S01]  /*68c0*/  @P1 LOP3.LUT R2, R2, 0x1, RZ, 0xc0, !PT ;  /* 0x0000000102021812 */ /* 0x000fe200078ec0ff */
[----:B------:R-:W-:Y:S01]  /*68d0*/  IMAD R34, R30, 0x20, R33 ;  /* 0x000000201e227824 */ /* 0x000fe200078e0221 */
[----:B------:R-:W-:Y:S01]  /*68e0*/  PLOP3.LUT P2, PT, PT, PT, UP1, 0x80, 0x8 ;  /* 0x000000000008781c */ /* 0x000fe20003f4f018 */
[----:B------:R-:W-:Y:S01]  /*68f0*/  IMAD.U32 R80, RZ, RZ, UR37 ;  /* 0x00000025ff507e24 */ /* 0x000fe2000f8e00ff */
[----:B------:R-:W-:Y:S01]  /*6900*/  ISETP.NE.U32.OR P5, PT, R2, 0x1, !P1 ;  /* 0x000000010200780c */ /* 0x000fe20004fa5470 */
[----:B------:R-:W-:Y:S01]  /*6910*/  IMAD.U32 R2, RZ, RZ, UR37 ;  /* 0x00000025ff027e24 */ /* 0x000fe2000f8e00ff */
[----:B------:R-:W-:Y:S02]  /*6920*/  CS2R R50, SRZ ;  /* 0x0000000000327805 */ /* 0x000fe4000001ff00 */
[----:B------:R-:W-:Y:S02]  /*6930*/  CS2R R48, SRZ ;  /* 0x0000000000307805 */ /* 0x000fe4000001ff00 */
[----:B------:R-:W-:Y:S02]  /*6940*/  P2R R79, PR, RZ, 0x20 ;  /* 0x00000020ff4f7803 */ /* 0x000fe40000000000 */
[----:B------:R-:W-:Y:S02]  /*6950*/  CS2R R42, SRZ ;  /* 0x00000000002a7805 */ /* 0x000fe4000001ff00 */
[----:B------:R-:W-:Y:S02]  /*6960*/  LEA R0, R2, UR36, 0x3 ;  /* 0x0000002402007c11 */ /* 0x000fe4000f8e18ff */
[----:B------:R-:W-:Y:S02]  /*6970*/  CS2R R40, SRZ ;  /* 0x0000000000287805 */ /* 0x000fe4000001ff00 */
[----:B------:R-:W-:Y:S02]  /*6980*/  SEL R2, RZ, 0xffffffff, P3 ;  /* 0xffffffffff027807 */ /* 0x000fe40001800000 */
[----:B------:R-:W-:Y:S02]  /*6990*/  LOP3.LUT P3, R77, R59, 0xff, RZ, 0xc0, !PT ;  /* 0x000000ff3b4d7812 */ /* 0x000fe4000786c0ff */
[----:B------:R-:W-:Y:S02]  /*69a0*/  IADD3 R39, PT, PT, R38, UR36, R81 ;  /* 0x0000002426277c10 */ /* 0x000fe4000fffe051 */
[----:B------:R-:W-:Y:S02]  /*69b0*/  @P5 SHF.L.U32 R7, R83, 0x1f, RZ ;  /* 0x0000001f53075819 */ /* 0x000fe400000006ff */
[----:B------:R-:W-:Y:S02]  /*69c0*/  @P2 SEL R2, R5, R2, !P3 ;  /* 0x0000000205022207 */ /* 0x000fe40005800000 */
[----:B------:R-:W1:Y:S02]  /*69d0*/  @P5 SYNCS.PHASECHK.TRANS64.TRYWAIT P1, [R0+URZ+0x40], R7 ;  /* 0x00004007000055a7 */ /* 0x000e6400080211ff */
[----:B------:R-:W-:Y:S04]  /*69e0*/  LOP3.LUT R2, R2, 0x1, RZ, 0xc0, !PT ;  /* 0x0000000102027812 */ /* 0x000fe800078ec0ff */
[----:B------:R-:W-:Y:S04]  /*69f0*/  ISETP.NE.U32.AND P4, PT, R2, 0x1, PT ;  /* 0x000000010200780c */ /* 0x000fe80003f85070 */
[----:B------:R-:W-:Y:S01]  /*6a00*/  P2R R85, PR, RZ, 0x10 ;  /* 0x00000010ff557803 */ /* 0x000fe20000000000 */
[----:B------:R3:W4:Y:S01]  /*6a10*/  SYNCS.PHASECHK.TRANS64.TRYWAIT P0, [R76+URZ+0xa0], R3 ;  /* 0x0000a0034c0075a7 */ /* 0x00072200080011ff */
[----:B-1----:R-:W-:Y:S01]  /*6a20*/  @P5 SEL R82, RZ, 0x1, !P1 ;  /* 0x00000001ff525807 */ /* 0x002fe20004800000 */
[----:B---3--:R-:W-:Y:S06]  /*6a30*/  @!P5 BRA `(.L_x_109) ;  /* 0x000000000068d947 */ /* 0x008fec0003800000 */
[----:B------:R-:W-:Y:S01]  /*6a40*/  LOP3.LUT P5, RZ, R69, 0x40, RZ, 0xc0, !PT ;  /* 0x0000004045ff7812 */ /* 0x000fe200078ac0ff */
[C---:B------:R-:W-:Y:S01]  /*6a50*/  VIADD R4, R39.reuse, 0x200 ;  /* 0x0000020027047836 */ /* 0x040fe20000000000 */
[----:B------:R-:W-:Y:S01]  /*6a60*/  ISETP.NE.AND P2, PT, R82, RZ, PT ;  /* 0x000000ff5200720c */ /* 0x000fe20003f45270 */
[----:B------:R-:W-:Y:S01]  /*6a70*/  BSSY B0, `(.L_x_110) ;  /* 0x000000d000007945 */ /* 0x000fe20003800000 */
[----:B------:R-:W-:Y:S01]  /*6a80*/  PLOP3.LUT P1, PT, PT, PT, PT, 0x8, 0x80 ;  /* 0x000000000080781c */ /* 0x000fe20003f2e170 */
[----:B------:R-:W-:Y:S01]  /*6a90*/  @P4 VIADD R2, R39, 0x210 ;  /* 0x0000021027024836 */ /* 0x000fe20000000000 */
[----:B------:R-:W-:Y:S02]  /*6aa0*/  @P4 PLOP3.LUT P1, PT, P5, PT, PT, 0x80, 0x8 ;  /* 0x000000000008481c */ /* 0x000fe40002f2f070 */
[----:B------:R-:W-:Y:S02]  /*6ab0*/  CS2R R50, SRZ ;  /* 0x0000000000327805 */ /* 0x000fe4000001ff00 */
[----:B------:R-:W-:Y:S02]  /*6ac0*/  CS2R R48, SRZ ;  /* 0x0000000000307805 */ /* 0x000fe4000001ff00 */
[----:B------:R-:W-:Y:S02]  /*6ad0*/  CS2R R42, SRZ ;  /* 0x00000000002a7805 */ /* 0x000fe4000001ff00 */
[----:B------:R-:W-:Y:S05]  /*6ae0*/  CS2R R40, SRZ ;  /* 0x0000000000287805 */ /* 0x000fea000001ff00 */
[----:B------:R-:W-:Y:S01]  /*6af0*/  @P1 VIADD R2, R4, 0xfffffff0 ;  /* 0xfffffff004021836 */ /* 0x000fe20000000000 */
[----:B------:R-:W-:Y:S06]  /*6b00*/  @P2 BRA `(.L_x_111) ;  /* 0x00000000000c2947 */ /* 0x000fec0003800000 */
[----:B------:R-:W-:Y:S04]  /*6b10*/  SHF.L.U32 R5, R83, 0x1f, RZ ;  /* 0x0000001f53057819 */ /* 0x000fe800000006ff */
[----:B------:R-:W1:Y:S02]  /*6b20*/  SYNCS.PHASECHK.TRANS64.TRYWAIT P1, [R0+URZ+0x40], R5 ;  /* 0x00004005000075a7 */ /* 0x000e6400080211ff */
[----:B-1----:R-:W-:Y:S05]  /*6b30*/  @!P1 BRA `(.L_x_112) ;  /* 0x0000001c00f09947 */ /* 0x002fea0003800000 */
.L_x_111:
[----:B------:R-:W-:Y:S05]  /*6b40*/  BSYNC B0 ;  /* 0x0000000000007941 */ /* 0x000fea0003800000 */
.L_x_110:
[----:B------:R-:W-:Y:S01]  /*6b50*/  UIADD3 UR4, UPT, UPT, UR37, 0x1, URZ ;  /* 0x0000000125047890 */ /* 0x000fe2000fffe0ff */
[----:B------:R-:W-:Y:S03]  /*6b60*/  ISETP.NE.AND P1, PT, R85, RZ, PT ;  /* 0x000000ff5500720c */ /* 0x000fe60003f25270 */
[----:B------:R-:W-:Y:S04]  /*6b70*/  UISETP.NE.AND UP0, UPT, UR4, 0x3, UPT ;  /* 0x000000030400788c */ /* 0x000fe8000bf05270 */
[----:B------:R-:W-:Y:S02]  /*6b80*/  USEL UR5, URZ, 0x1, UP0 ;  /* 0x00000001ff057887 */ /* 0x000fe40008000000 */
[----:B------:R-:W-:Y:S04]  /*6b90*/  USEL UR4, UR4, URZ, UP0 ;  /* 0x000000ff04047287 */ /* 0x000fe80008000000 */
[----:B------:R3:W1:Y:S01]  /*6ba0*/  @P1 LDS.128 R48, [R2] ;  /* 0x0000000002301984 */ /* 0x0006620000000c00 */
[----:B------:R-:W-:Y:S01]  /*6bb0*/  LOP3.LUT R83, R83, UR5, RZ, 0x3c, !PT ;  /* 0x0000000553537c12 */ /* 0x000fe2000f8e3cff */
[----:B------:R-:W-:Y:S02]  /*6bc0*/  IMAD.U32 R80, RZ, RZ, UR4 ;  /* 0x00000004ff507e24 */ /* 0x000fe4000f8e00ff */
[----:B------:R3:W1:Y:S04]  /*6bd0*/  @P1 LDS.128 R40, [R39+0x200] ;  /* 0x0002000027281984 */ /* 0x0006680000000c00 */
.L_x_109:
[----:B------:R-:W-:Y:S05]  /*6be0*/  BSYNC B1 ;  /* 0x0000000000017941 */ /* 0x000fea0003800000 */
.L_x_108:
[----:B-1----:R-:W-:Y:S04]  /*6bf0*/  SHF.R.U32.HI R5, RZ, 0x15, R34 ;  /* 0x00000015ff057819 */ /* 0x002fe80000011622 */
[----:B------:R-:W-:Y:S01]  /*6c00*/  LOP3.LUT P1, RZ, R5, 0x3, R70, 0x48, !PT ;  /* 0x0000000305ff7812 */ /* 0x000fe20007824846 */
[----:B------:R-:W-:Y:S01]  /*6c10*/  @!UPT UIADD3 URZ, UPT, UPT, URZ, URZ, URZ ;  /* 0x000000fffffff290 */ /* 0x000fe2000fffe0ff */
[----:B----4-:R-:W-:Y:S11]  /*6c20*/  @P0 BRA `(.L_x_113) ;  /* 0x0000000000080947 */ /* 0x010ff60003800000 */
[----:B------:R-:W1:Y:S02]  /*6c30*/  SYNCS.PHASECHK.TRANS64.TRYWAIT P0, [R76+URZ+0xa0], R3 ;  /* 0x0000a0034c0075a7 */ /* 0x000e6400080011ff */
[----:B-1----:R-:W-:Y:S05]  /*6c40*/  @!P0 BRA `(.L_x_114) ;  /* 0x0000001c00c08947 */ /* 0x002fea0003800000 */
.L_x_113:
[----:B------:R-:W-:Y:S05]  /*6c50*/  @!P1 BRA `(.L_x_115) ;  /* 0x0000000000409947 */ /* 0x000fea0003800000 */
[----:B------:R-:W4:Y:S01]  /*6c60*/  LDCU.64 UR8, c[0x4][0x70] ;  /* 0x01000e00ff0877ac */ /* 0x000f220008000a00 */
[----:B-1----:R-:W-:Y:S01]  /*6c70*/  MOV R3, 0x0 ;  /* 0x0000000000037802 */ /* 0x002fe20000000f00 */
[----:B------:R-:W-:Y:S02]  /*6c80*/  HFMA2 R12, -RZ, RZ, 0, 5.9604644775390625e-08 ;  /* 0x00000001ff0c7431 */ /* 0x000fe400000001ff */
[----:B------:R-:W-:Y:S02]  /*6c90*/  IMAD.MOV.U32 R8, RZ, RZ, 0x192 ;  /* 0x00000192ff087424 */ /* 0x000fe400078e00ff */
[----:B------:R-:W-:Y:S01]  /*6ca0*/  IMAD.MOV.U32 R13, RZ, RZ, RZ ;  /* 0x000000ffff0d7224 */ /* 0x000fe200078e00ff */
[----:B------:R-:W1:Y:S01]  /*6cb0*/  LDCU.64 UR6, c[0x4][0x78] ;  /* 0x01000f00ff0677ac */ /* 0x000e620008000a00 */
[----:B---3--:R-:W3:Y:S01]  /*6cc0*/  LDC.64 R2, c[0x4][R3] ;  /* 0x0100000003027b82 */ /* 0x008ee20000000a00 */
[----:B------:R-:W5:Y:S01]  /*6cd0*/  LDCU.64 UR4, c[0x4][0x10] ;  /* 0x01000200ff0477ac */ /* 0x000f620008000a00 */
[----:B----4-:R-:W-:Y:S01]  /*6ce0*/  MOV R5, UR9 ;  /* 0x0000000900057c02 */ /* 0x010fe20008000f00 */
[----:B------:R-:W-:Y:S01]  /*6cf0*/  IMAD.U32 R4, RZ, RZ, UR8 ;  /* 0x00000008ff047e24 */ /* 0x000fe2000f8e00ff */
[----:B-1----:R-:W-:Y:S01]  /*6d00*/  MOV R7, UR7 ;  /* 0x0000000700077c02 */ /* 0x002fe20008000f00 */
[----:B------:R-:W-:Y:S01]  /*6d10*/  IMAD.U32 R6, RZ, RZ, UR6 ;  /* 0x00000006ff067e24 */ /* 0x000fe2000f8e00ff */
[----:B-----5:R-:W-:Y:S01]  /*6d20*/  MOV R11, UR5 ;  /* 0x00000005000b7c02 */ /* 0x020fe20008000f00 */
[----:B------:R-:W-:Y:S02]  /*6d30*/  IMAD.U32 R10, RZ, RZ, UR4 ;  /* 0x00000004ff0a7e24 */ /* 0x000fe4000f8e00ff */
[----:B------:R-:W-:Y:S07]  /*6d40*/  LEPC R20, `(.L_x_115) ;  /* 0x000000001014794e */ /* 0x000fee0000000000 */
[----:B--23--:R-:W-:Y:S05]  /*6d50*/  CALL.ABS.NOINC R2 ;  /* 0x0000000002007343 */ /* 0x00cfea0003c00000 */
.L_x_115:
[----:B------:R-:W-:Y:S01]  /*6d60*/  SHF.L.U32 R20, R40, 0x10, RZ ;  /* 0x0000001028147819 */ /* 0x000fe200000006ff */
[----:B------:R-:W-:Y:S05]  /*6d70*/  WARPSYNC.ALL ;  /* 0x0000000000007948 */ /* 0x000fea0003800000 */
[----:B------:R-:W-:Y:S01]  /*6d80*/  R2UR UR4, R34 ;  /* 0x00000000220472ca */ /* 0x000fe200000e0000 */
[----:B------:R-:W-:Y:S01]  /*6d90*/  BSSY.RECONVERGENT B0, `(.L_x_116) ;  /* 0x0000055000007945 */ /* 0x000fe20003800200 */
[----:B------:R-:W-:Y:S02]  /*6da0*/  LOP3.LUT R21, R40, 0xffff0000, RZ, 0xc0, !PT ;  /* 0xffff000028157812 */ /* 0x000fe400078ec0ff */
[----:B------:R-:W-:Y:S02]  /*6db0*/  LOP3.LUT R36, R41, 0xffff0000, RZ, 0xc0, !PT ;  /* 0xffff000029247812 */ /* 0x000fe400078ec0ff */
[----:B------:R-:W-:Y:S02]  /*6dc0*/  SHF.L.U32 R37, R43, 0x10, RZ ;  /* 0x000000102b257819 */ /* 0x000fe400000006ff */
[----:B------:R-:W-:Y:S02]  /*6dd0*/  MOV R84, 0x10 ;  /* 0x0000001000547802 */ /* 0x000fe40000000f00 */
[----:B------:R-:W-:Y:S02]  /*6de0*/  LOP3.LUT P6, RZ, R69, 0x40, RZ, 0xc0, !PT ;  /* 0x0000004045ff7812 */ /* 0x000fe400078cc0ff */
[----:B------:R-:W-:Y:S01]  /*6df0*/  ISETP.NE.AND P0, PT, R74, RZ, PT ;  /* 0x000000ff4a00720c */ /* 0x000fe20003f05270 */
[----:B------:R-:W2:Y:S01]  /*6e00*/  LDTM.x16 R4, tmem[UR4] ;  /* 0x00000004000479ee */ /* 0x000ea20008240000 */
[----:B------:R-:W-:Y:S04]  /*6e10*/  SEL R84, R84, 0xfffffff0, !P6 ;  /* 0xfffffff054547807 */ /* 0x000fe80007000000 */
[----:B------:R-:W-:Y:S01]  /*6e20*/  IADD3 R86, PT, PT, R39, R84, RZ ;  /* 0x0000005427567210 */ /* 0x000fe20007ffe0ff */
[C---:B--2---:R-:W-:Y:S01]  /*6e30*/  FMUL R0, R32.reuse, R4 ;  /* 0x0000000420007220 */ /* 0x044fe20000400000 */
[C---:B---3--:R-:W-:Y:S01]  /*6e40*/  FMUL R2, R32.reuse, R5 ;  /* 0x0000000520027220 */ /* 0x048fe20000400000 */
[C---:B-1----:R-:W-:Y:S01]  /*6e50*/  FMUL R3, R32.reuse, R6 ;  /* 0x0000000620037220 */ /* 0x042fe20000400000 */
[----:B------:R-:W-:Y:S01]  /*6e60*/  FMUL R7, R32, R7 ;  /* 0x0000000720077220 */ /* 0x000fe20000400000 */
[----:B------:R-:W-:Y:S01]  /*6e70*/  FFMA R0, R35, R20, R0 ;  /* 0x0000001423007223 */ /* 0x000fe20000000000 */
[----:B------:R-:W-:Y:S01]  /*6e80*/  SHF.L.U32 R20, R41, 0x10, RZ ;  /* 0x0000001029147819 */ /* 0x000fe200000006ff */
[C---:B------:R-:W-:Y:S01]  /*6e90*/  FFMA R2, R35.reuse, R21, R2 ;  /* 0x0000001523027223 */ /* 0x040fe20000000002 */
[----:B------:R-:W-:Y:S01]  /*6ea0*/  SHF.L.U32 R21, R42, 0x10, RZ ;  /* 0x000000102a157819 */ /* 0x000fe200000006ff */
[C---:B------:R-:W-:Y:S01]  /*6eb0*/  FMUL R4, R32.reuse, R8 ;  /* 0x0000000820047220 */ /* 0x040fe20000400000 */
[----:B------:R-:W-:Y:S01]  /*6ec0*/  FMUL R5, R32, R9 ;  /* 0x0000000920057220 */ /* 0x000fe20000400000 */
[C---:B------:R-:W-:Y:S01]  /*6ed0*/  FFMA R3, R35.reuse, R20, R3 ;  /* 0x0000001423037223 */ /* 0x040fe20000000003 */
[----:B------:R-:W-:Y:S01]  /*6ee0*/  LOP3.LUT R20, R42, 0xffff0000, RZ, 0xc0, !PT ;  /* 0xffff00002a147812 */ /* 0x000fe200078ec0ff */
[----:B------:R-:W-:Y:S01]  /*6ef0*/  FFMA R7, R35, R36, R7 ;  /* 0x0000002423077223 */ /* 0x000fe20000000007 */
[----:B------:R-:W-:Y:S01]  /*6f00*/  LOP3.LUT R36, R43, 0xffff0000, RZ, 0xc0, !PT ;  /* 0xffff00002b247812 */ /* 0x000fe200078ec0ff */
[----:B------:R-:W-:Y:S01]  /*6f10*/  FMUL R6, R32, R10 ;  /* 0x0000000a20067220 */ /* 0x000fe20000400000 */
[----:B------:R-:W-:Y:S01]  /*6f20*/  F2FP.BF16.F32.PACK_AB R44, R2, R0 ;  /* 0x00000000022c723e */ /* 0x000fe200000010ff */
[----:B------:R-:W-:Y:S01]  /*6f30*/  FMUL R11, R32, R11 ;  /* 0x0000000b200b7220 */ /* 0x000fe20000400000 */
[----:B------:R-:W-:Y:S01]  /*6f40*/  F2FP.BF16.F32.PACK_AB R45, R7, R3 ;  /* 0x00000003072d723e */ /* 0x000fe200000010ff */
[C---:B------:R-:W-:Y:S01]  /*6f50*/  FFMA R4, R35.reuse, R21, R4 ;  /* 0x0000001523047223 */ /* 0x040fe20000000004 */
[C---:B------:R-:W-:Y:S01]  /*6f60*/  FFMA R5, R35.reuse, R20, R5 ;  /* 0x0000001423057223 */ /* 0x040fe20000000005 */
[C---:B------:R-:W-:Y:S01]  /*6f70*/  FFMA R6, R35.reuse, R37, R6 ;  /* 0x0000002523067223 */ /* 0x040fe20000000006 */
[----:B------:R-:W-:Y:S01]  /*6f80*/  SHF.L.U32 R20, R48, 0x10, RZ ;  /* 0x0000001030147819 */ /* 0x000fe200000006ff */
[----:B------:R-:W-:Y:S01]  /*6f90*/  FFMA R11, R35, R36, R11 ;  /* 0x00000024230b7223 */ /* 0x000fe2000000000b */
[----:B------:R-:W-:Y:S01]  /*6fa0*/  FMUL R8, R32, R12 ;  /* 0x0000000c20087220 */ /* 0x000fe20000400000 */
[----:B------:R-:W-:Y:S01]  /*6fb0*/  LOP3.LUT R36, R48, 0xffff0000, RZ, 0xc0, !PT ;  /* 0xffff000030247812 */ /* 0x000fe200078ec0ff */
[C---:B------:R-:W-:Y:S01]  /*6fc0*/  FMUL R9, R32.reuse, R13 ;  /* 0x0000000d20097220 */ /* 0x040fe20000400000 */
[----:B------:R-:W-:Y:S01]  /*6fd0*/  SHF.L.U32 R21, R49, 0x10, RZ ;  /* 0x0000001031157819 */ /* 0x000fe200000006ff */
[C---:B------:R-:W-:Y:S01]  /*6fe0*/  FMUL R10, R32.reuse, R14 ;  /* 0x0000000e200a7220 */ /* 0x040fe20000400000 */
[----:B------:R-:W-:Y:S01]  /*6ff0*/  FFMA R8, R35, R20, R8 ;  /* 0x0000001423087223 */ /* 0x000fe20000000008 */
[----:B------:R-:W-:Y:S01]  /*7000*/  LOP3.LUT R20, R49, 0xffff0000, RZ, 0xc0, !PT ;  /* 0xffff000031147812 */ /* 0x000fe200078ec0ff */
[C---:B------:R-:W-:Y:S01]  /*7010*/  FFMA R9, R35.reuse, R36, R9 ;  /* 0x0000002423097223 */ /* 0x040fe20000000009 */
[----:B------:R-:W-:Y:S01]  /*7020*/  FMUL R15, R32, R15 ;  /* 0x0000000f200f7220 */ /* 0x000fe20000400000 */
[C---:B------:R-:W-:Y:S01]  /*7030*/  FFMA R10, R35.reuse, R21, R10 ;  /* 0x00000015230a7223 */ /* 0x040fe2000000000a */
[----:B------:R-:W-:Y:S01]  /*7040*/  SHF.L.U32 R21, R50, 0x10, RZ ;  /* 0x0000001032157819 */ /* 0x000fe200000006ff */
[----:B------:R-:W-:Y:S01]  /*7050*/  FMUL R12, R32, R16 ;  /* 0x00000010200c7220 */ /* 0x000fe20000400000 */
[----:B------:R-:W-:Y:S01]  /*7060*/  LOP3.LUT R36, R50, 0xffff0000, RZ, 0xc0, !PT ;  /* 0xffff000032247812 */ /* 0x000fe200078ec0ff */
[----:B------:R-:W-:Y:S01]  /*7070*/  FFMA R15, R35, R20, R15 ;  /* 0x00000014230f7223 */ /* 0x000fe2000000000f */
[C---:B------:R-:W-:Y:S01]  /*7080*/  FMUL R13, R32.reuse, R17 ;  /* 0x00000011200d7220 */ /* 0x040fe20000400000 */
[C---:B------:R-:W-:Y:S01]  /*7090*/  SHF.L.U32 R37, R51.reuse, 0x10, RZ ;  /* 0x0000001033257819 */ /* 0x040fe200000006ff */
[C---:B------:R-:W-:Y:S01]  /*70a0*/  FMUL R14, R32.reuse, R18 ;  /* 0x00000012200e7220 */ /* 0x040fe20000400000 */
[----:B------:R-:W-:Y:S01]  /*70b0*/  LOP3.LUT R20, R51, 0xffff0000, RZ, 0xc0, !PT ;  /* 0xffff000033147812 */ /* 0x000fe200078ec0ff */
[----:B------:R-:W-:Y:S01]  /*70c0*/  FMUL R19, R32, R19 ;  /* 0x0000001320137220 */ /* 0x000fe20000400000 */
[----:B------:R-:W-:Y:S01]  /*70d0*/  F2FP.BF16.F32.PACK_AB R46, R5, R4 ;  /* 0x00000004052e723e */ /* 0x000fe200000010ff */
[----:B------:R-:W-:Y:S01]  /*70e0*/  FFMA R12, R35, R21, R12 ;  /* 0x00000015230c7223 */ /* 0x000fe2000000000c */
[----:B------:R-:W-:Y:S01]  /*70f0*/  F2FP.BF16.F32.PACK_AB R47, R11, R6 ;  /* 0x000000060b2f723e */ /* 0x000fe200000010ff */
[C---:B------:R-:W-:Y:S01]  /*7100*/  FFMA R13, R35.reuse, R36, R13 ;  /* 0x00000024230d7223 */ /* 0x040fe2000000000d */
[C---:B------:R-:W-:Y:S01]  /*7110*/  FFMA R14, R35.reuse, R37, R14 ;  /* 0x00000025230e7223 */ /* 0x040fe2000000000e */
[----:B------:R-:W-:Y:S01]  /*7120*/  FFMA R19, R35, R20, R19 ;  /* 0x0000001423137223 */ /* 0x000fe20000000013 */
[----:B------:R-:W-:Y:S01]  /*7130*/  F2FP.BF16.F32.PACK_AB R64, R9, R8 ;  /* 0x000000080940723e */ /* 0x000fe200000010ff */
[----:B------:R1:W-:Y:S01]  /*7140*/  STS.128 [R39+0x200], R44 ;  /* 0x0002002c27007388 */ /* 0x0003e20000000c00 */
[----:B------:R-:W-:Y:S02]  /*7150*/  F2FP.BF16.F32.PACK_AB R65, R15, R10 ;  /* 0x0000000a0f41723e */ /* 0x000fe400000010ff */
[----:B------:R-:W-:Y:S02]  /*7160*/  F2FP.BF16.F32.PACK_AB R66, R13, R12 ;  /* 0x0000000c0d42723e */ /* 0x000fe400000010ff */
[----:B------:R-:W-:Y:S05]  /*7170*/  F2FP.BF16.F32.PACK_AB R67, R19, R14 ;  /* 0x0000000e1343723e */ /* 0x000fea00000010ff */
[----:B------:R1:W-:Y:S01]  /*7180*/  STS.128 [R86+0x200], R64 ;  /* 0x0002004056007388 */ /* 0x0003e20000000c00 */
[----:B------:R-:W-:Y:S01]  /*7190*/  @!PT LDS RZ, [RZ] ;  /* 0x00000000fffff984 */ /* 0x000fe20000000800 */
[----:B------:R-:W-:Y:S01]  /*71a0*/  @!PT LDS RZ, [RZ] ;  /* 0x00000000fffff984 */ /* 0x000fe20000000800 */
[----:B------:R-:W-:Y:S01]  /*71b0*/  @!PT LDS RZ, [RZ] ;  /* 0x00000000fffff984 */ /* 0x000fe20000000800 */
[----:B------:R-:W-:Y:S01]  /*71c0*/  @!PT LDS RZ, [RZ] ;  /* 0x00000000fffff984 */ /* 0x000fe20000000800 */
[----:B------:R2:W-:Y:S07]  /*71d0*/  MEMBAR.ALL.CTA ;  /* 0x0000000000007992 */ /* 0x0005ee0000008000 */
[----:B--2---:R-:W2:Y:S02]  /*71e0*/  FENCE.VIEW.ASYNC.S ;  /* 0x00000000000073c6 */ /* 0x004ea40000000000 */
[----:B--2---:R-:W-:Y:S06]  /*71f0*/  BAR.SYNC.DEFER_BLOCKING 0x1, 0x80 ;  /* 0x0042000000007b1d */ /* 0x004fec0000010000 */
[----:B------:R-:W-:Y:S05]  /*7200*/  @P0 BRA `(.L_x_117) ;  /* 0x0000000000340947 */ /* 0x000fea0003800000 */
[----:B------:R-:W-:Y:S01]  /*7210*/  R2UR UR4, R38 ;  /* 0x00000000260472ca */ /* 0x000fe200000e0000 */
[----:B------:R-:W-:Y:S01]  /*7220*/  UMOV UR43, UR60 ;  /* 0x0000003c002b7c82 */ /* 0x000fe20008000000 */
[----:B------:R-:W-:Y:S01]  /*7230*/  UIADD3 UR9, UPT, UPT, UR41, 0x20, URZ ;  /* 0x0000002029097890 */ /* 0x000fe2000fffe0ff */
[----:B------:R-:W-:Y:S01]  /*7240*/  UMOV UR10, UR42 ;  /* 0x0000002a000a7c82 */ /* 0x000fe20008000000 */
[----:B------:R-:W-:Y:S09]  /*7250*/  UMOV UR11, UR60 ;  /* 0x0000003c000b7c82 */ /* 0x000ff20008000000 */
[----:B------:R-:W-:Y:S02]  /*7260*/  UIADD3 UR5, UPT, UPT, UR36, UR4, URZ ;  /* 0x0000000424057290 */ /* 0x000fe4000fffe0ff */
[----:B------:R-:W-:Y:S02]  /*7270*/  UIADD3 UR4, UP0, UPT, UR54, 0x680, URZ ;  /* 0x0000068036047890 */ /* 0x000fe4000ff1e0ff */
[----:B------:R-:W-:Y:S02]  /*7280*/  UIADD3 UR40, UPT, UPT, UR5, 0x200, URZ ;  /* 0x0000020005287890 */ /* 0x000fe4000fffe0ff */
[----:B------:R-:W-:Y:S02]  /*7290*/  UIADD3 UR8, UPT, UPT, UR5, 0xa00, URZ ;  /* 0x00000a0005087890 */ /* 0x000fe4000fffe0ff */
[----:B------:R-:W-:Y:S09]  /*72a0*/  UIADD3.X UR5, UPT, UPT, URZ, UR55, URZ, UP0, !UPT ;  /* 0x00000037ff057290 */ /* 0x000ff200087fe4ff */
[----:B------:R2:W-:Y:S01]  /*72b0*/  UTMASTG.3D [UR40], [UR4] ;  /* 0x00000028040073b5 */ /* 0x0005e20008010000 */
[----:B------:R2:W-:Y:S02]  /*72c0*/  UTMASTG.3D [UR8], [UR4] ;  /* 0x00000008040073b5 */ /* 0x0005e40008010000 */
[----:B--2---:R0:W-:Y:S02]  /*72d0*/  UTMACMDFLUSH ;  /* 0x00000000000079b7 */ /* 0x0041e40000000000 */
.L_x_117:
[----:B------:R-:W-:Y:S05]  /*72e0*/  BSYNC.RECONVERGENT B0 ;  /* 0x0000000000007941 */ /* 0x000fea0003800200 */
.L_x_116:
[----:B------:R-:W-:Y:S01]  /*72f0*/  UIADD3 UR39, UPT, UPT, UR37, 0x1, URZ ;  /* 0x0000000125277890 */ /* 0x000fe2000fffe0ff */
[----:B------:R-:W-:Y:S03]  /*7300*/  BSSY.RECONVERGENT B0, `(.L_x_118) ;  /* 0x0000005000007945 */ /* 0x000fe60003800200 */
[----:B------:R-:W-:Y:S04]  /*7310*/  UISETP.NE.AND UP0, UPT, UR39, 0x3, UPT ;  /* 0x000000032700788c */ /* 0x000fe8000bf05270 */
[----:B------:R-:W-:Y:S01]  /*7320*/  USEL UR38, UR39, URZ, UP0 ;  /* 0x000000ff27267287 */ /* 0x000fe20008000000 */
[----:B------:R-:W-:Y:S11]  /*7330*/  @P0 BRA `(.L_x_119) ;  /* 0x0000000000040947 */ /* 0x000ff60003800000 */
[----:B------:R-:W-:Y:S04]  /*7340*/  DEPBAR.LE SB0, 0x1 ;  /* 0x000080400000791a */ /* 0x000fe80000000000 */
.L_x_119:
[----:B------:R-:W-:Y:S05]  /*7350*/  BSYNC.RECONVERGENT B0 ;  /* 0x0000000000007941 */ /* 0x000fea0003800200 */
.L_x_118:
[----:B------:R-:W-:Y:S01]  /*7360*/  BAR.SYNC.DEFER_BLOCKING 0x1, 0x80 ;  /* 0x0042000000007b1d */ /* 0x000fe20000010000 */
[----:B------:R-:W-:Y:S01]  /*7370*/  ISETP.NE.AND P1, PT, R79, RZ, PT ;  /* 0x000000ff4f00720c */ /* 0x000fe20003f25270 */
[----:B------:R-:W-:Y:S01]  /*7380*/  UISETP.NE.AND UP0, UPT, UR45, URZ, UPT ;  /* 0x000000ff2d00728c */ /* 0x000fe2000bf05270 */
[----:B------:R-:W-:Y:S11]  /*7390*/  LEA R2, R80, UR36, 0x3 ;  /* 0x0000002450027c11 */ /* 0x000ff6000f8e18ff */
[----:B------:R-:W-:Y:S01]  /*73a0*/  @P1 SHF.L.U32 R3, R83, 0x1f, RZ ;  /* 0x0000001f53031819 */ /* 0x000fe200000006ff */
[----:B------:R-:W-:Y:S06]  /*73b0*/  BRA.U !UP0, `(.L_x_120) ;  /* 0x0000000108247547 */ /* 0x000fec000b800000 */
[----:B------:R-:W-:Y:S01]  /*73c0*/  IMAD.U32 R5, RZ, RZ, UR44 ;  /* 0x0000002cff057e24 */ /* 0x000fe2000f8e00ff */
[----:B------:R-:W-:Y:S01]  /*73d0*/  MOV R0, UR47 ;  /* 0x0000002f00007c02 */ /* 0x000fe20008000f00 */
[----:B------:R-:W-:Y:S03]  /*73e0*/  UIADD3 UR4, UPT, UPT, UR44, 0x1, URZ ;  /* 0x000000012c047890 */ /* 0x000fe6000fffe0ff */
[----:B------:R-:W-:Y:S01]  /*73f0*/  @P1 LEA R5, R5, UR36, 0x3 ;  /* 0x0000002405051c11 */ /* 0x000fe2000f8e18ff */
[----:B------:R-:W-:Y:S04]  /*7400*/  UISETP.NE.AND UP0, UPT, UR4, 0x3, UPT ;  /* 0x000000030400788c */ /* 0x000fe8000bf05270 */
[----:B------:R-:W-:Y:S01]  /*7410*/  @P1 VIADD R5, R5, 0x58 ;  /* 0x0000005805051836 */ /* 0x000fe20000000000 */
[----:B------:R-:W-:Y:S04]  /*7420*/  USEL UR44, UR4, URZ, UP0 ;  /* 0x000000ff042c7287 */ /* 0x000fe80008000000 */
[----:B------:R-:W-:Y:S04]  /*7430*/  @P1 PRMT R0, R0, 0x654, R5 ;  /* 0x0000065400001816 */ /* 0x000fe80000000005 */
[----:B------:R2:W-:Y:S04]  /*7440*/  @P1 SYNCS.ARRIVE.TRANS64.RED.A1T0 RZ, [R0+URZ], RZ ;  /* 0x000000ff00ff19a7 */ /* 0x0005e800081004ff */
.L_x_120:
[----:B------:R-:W3:Y:S01]  /*7450*/  @P1 SYNCS.PHASECHK.TRANS64.TRYWAIT P0, [R2+URZ+0x40], R3 ;  /* 0x00004003020015a7 */ /* 0x000ee200080011ff */
[----:B------:R-:W-:Y:S01]  /*7460*/  BSSY B1, `(.L_x_121) ;  /* 0x0000012000017945 */ /* 0x000fe20003800000 */
[----:B---3--:R-:W-:Y:S03]  /*7470*/  @P1 SEL R82, RZ, 0x1, !P0 ;  /* 0x00000001ff521807 */ /* 0x008fe60004000000 */
[----:B------:R-:W-:Y:S05]  /*7480*/  @!P1 BRA `(.L_x_122) ;  /* 0x00000000003c9947 */ /* 0x000fea0003800000 */
[----:B------:R-:W-:Y:S01]  /*7490*/  ISETP.NE.AND P1, PT, R85, RZ, PT ;  /* 0x000000ff5500720c */ /* 0x000fe20003f25270 */
[----:B------:R-:W-:Y:S01]  /*74a0*/  BSSY B0, `(.L_x_123) ;  /* 0x0000009000007945 */ /* 0x000fe20003800000 */
[----:B------:R-:W-:Y:S11]  /*74b0*/  ISETP.NE.AND P0, PT, R82, RZ, PT ;  /* 0x000000ff5200720c */ /* 0x000ff60003f05270 */
[----:B------:R-:W-:Y:S05]  /*74c0*/  @P1 IMAD R80, R80, 0x1000, R81 ;  /* 0x0000100050501824 */ /* 0x000fea00078e0251 */
[----:B------:R-:W-:Y:S05]  /*74d0*/  @P1 IADD3 R3, PT, PT, R80, UR36, RZ ;  /* 0x0000002450031c10 */ /* 0x000fea000fffe0ff */
[----:B--2---:R-:W-:Y:S01]  /*74e0*/  @P1 IMAD.IADD R0, R84, 0x1, R3 ;  /* 0x0000000154001824 */ /* 0x004fe200078e0203 */
[----:B------:R-:W-:Y:S06]  /*74f0*/  @P0 BRA `(.L_x_124) ;  /* 0x00000000000c0947 */ /* 0x000fec0003800000 */
[----:B------:R-:W-:Y:S04]  /*7500*/  SHF.L.U32 R83, R83, 0x1f, RZ ;  /* 0x0000001f53537819 */ /* 0x000fe800000006ff */
[----:B------:R-:W2:Y:S02]  /*7510*/  SYNCS.PHASECHK.TRANS64.TRYWAIT P0, [R2+URZ+0x40], R83 ;  /* 0x00004053020075a7 */ /* 0x000ea400080011ff */
[----:B--2---:R-:W-:Y:S05]  /*7520*/  @!P0 BRA `(.L_x_125) ;  /* 0x00000014009c8947 */ /* 0x004fea0003800000 */
.L_x_124:
[----:B------:R-:W-:Y:S05]  /*7530*/  BSYNC B0 ;  /* 0x0000000000007941 */ /* 0x000fea0003800000 */
.L_x_123:
[----:B------:R-:W-:Y:S11]  /*7540*/  ISETP.NE.AND P0, PT, R85, RZ, PT ;  /* 0x000000ff5500720c */ /* 0x000ff60003f05270 */
[----:B------:R-:W-:Y:S02]  /*7550*/  @!UPT UIADD3 URZ, UPT, UPT, URZ, URZ, URZ ;  /* 0x000000fffffff290 */ /* 0x000fe4000fffe0ff */
[----:B------:R3:W4:Y:S04]  /*7560*/  @P0 LDS.128 R40, [R80+UR36+0x200] ;  /* 0x0002002450280984 */ /* 0x0007280008000c00 */
[----:B------:R3:W1:Y:S02]  /*7570*/  @P0 LDS.128 R48, [R0+0x200] ;  /* 0x0002000000300984 */ /* 0x0006640000000c00 */
.L_x_122:
[----:B------:R-:W-:Y:S05]  /*7580*/  BSYNC B1 ;  /* 0x0000000000017941 */ /* 0x000fea0003800000 */
.L_x_121:
[----:B------:R-:W-:Y:S05]  /*7590*/  VIADD R3, R34, 0x10 ;  /* 0x0000001022037836 */ /* 0x000fea0000000000 */
[----:B------:R-:W-:Y:S04]  /*75a0*/  SHF.R.U32.HI R3, RZ, 0x15, R3 ;  /* 0x00000015ff037819 */ /* 0x000fe80000011603 */
[----:B------:R-:W-:Y:S11]  /*75b0*/  LOP3.LUT P0, RZ, R3, 0x3, R70, 0x48, !PT ;  /* 0x0000000303ff7812 */ /* 0x000ff60007804846 */
[----:B------:R-:W-:Y:S02]  /*75c0*/  @!UPT UIADD3 URZ, UPT, UPT, URZ, URZ, URZ ;  /* 0x000000fffffff290 */ /* 0x000fe4000fffe0ff */
[----:B------:R-:W-:Y:S05]  /*75d0*/  @!P0 BRA `(.L_x_126) ;  /* 0x0000000000408947 */ /* 0x000fea0003800000 */
[----:B------:R-:W5:Y:S01]  /*75e0*/  LDCU.64 UR8, c[0x4][0x70] ;  /* 0x01000e00ff0877ac */ /* 0x000f620008000a00 */
[----:B------:R-:W-:Y:S01]  /*75f0*/  MOV R3, 0x0 ;  /* 0x0000000000037802 */ /* 0x000fe20000000f00 */
[----:B------:R-:W-:Y:S02]  /*7600*/  HFMA2 R12, -RZ, RZ, 0, 5.9604644775390625e-08 ;  /* 0x00000001ff0c7431 */ /* 0x000fe400000001ff */
[----:B------:R-:W-:Y:S02]  /*7610*/  IMAD.MOV.U32 R8, RZ, RZ, 0x192 ;  /* 0x00000192ff087424 */ /* 0x000fe400078e00ff */
[----:B------:R-:W-:Y:S01]  /*7620*/  IMAD.MOV.U32 R13, RZ, RZ, RZ ;  /* 0x000000ffff0d7224 */ /* 0x000fe200078e00ff */
[----:B------:R-:W3:Y:S01]  /*7630*/  LDCU.64 UR6, c[0x4][0x78] ;  /* 0x01000f00ff0677ac */ /* 0x000ee20008000a00 */
[----:B--2---:R-:W2:Y:S01]  /*7640*/  LDC.64 R2, c[0x4][R3] ;  /* 0x0100000003027b82 */ /* 0x004ea20000000a00 */
[----:B------:R-:W4:Y:S01]  /*7650*/  LDCU.64 UR4, c[0x4][0x10] ;  /* 0x01000200ff0477ac */ /* 0x000f220008000a00 */
[----:B-----5:R-:W-:Y:S01]  /*7660*/  MOV R5, UR9 ;  /* 0x0000000900057c02 */ /* 0x020fe20008000f00 */
[----:B------:R-:W-:Y:S01]  /*7670*/  IMAD.U32 R4, RZ, RZ, UR8 ;  /* 0x00000008ff047e24 */ /* 0x000fe2000f8e00ff */
[----:B---3--:R-:W-:Y:S01]  /*7680*/  MOV R7, UR7 ;  /* 0x0000000700077c02 */ /* 0x008fe20008000f00 */
[----:B------:R-:W-:Y:S01]  /*7690*/  IMAD.U32 R6, RZ, RZ, UR6 ;  /* 0x00000006ff067e24 */ /* 0x000fe2000f8e00ff */
[----:B----4-:R-:W-:Y:S01]  /*76a0*/  MOV R11, UR5 ;  /* 0x00000005000b7c02 */ /* 0x010fe20008000f00 */
[----:B------:R-:W-:Y:S02]  /*76b0*/  IMAD.U32 R10, RZ, RZ, UR4 ;  /* 0x00000004ff0a7e24 */ /* 0x000fe4000f8e00ff */
[----:B------:R-:W-:Y:S07]  /*76c0*/  LEPC R20, `(.L_x_126) ;  /* 0x000000001014794e */ /* 0x000fee0000000000 */
[----:B-12---:R-:W-:Y:S05]  /*76d0*/  CALL.ABS.NOINC R2 ;  /* 0x0000000002007343 */ /* 0x006fea0003c00000 */
.L_x_126:
[----:B------:R-:W-:Y:S01]  /*76e0*/  ISETP.NE.AND P0, PT, R74, RZ, PT ;  /* 0x000000ff4a00720c */ /* 0x000fe20003f05270 */
[----:B------:R-:W-:Y:S05]  /*76f0*/  WARPSYNC.ALL ;  /* 0x0000000000007948 */ /* 0x000fea0003800000 */
[----:B------:R-:W-:Y:S01]  /*7700*/  R2UR UR4, R34 ;  /* 0x00000000220472ca */ /* 0x000fe200000e0000 */
[----:B------:R-:W-:Y:S01]  /*7710*/  BSSY.RECONVERGENT B0, `(.L_x_127) ;  /* 0x000005a000007945 */ /* 0x000fe20003800200 */
[C---:B----4-:R-:W-:Y:S02]  /*7720*/  SHF.L.U32 R20, R40.reuse, 0x10, RZ ;  /* 0x0000001028147819 */ /* 0x050fe400000006ff */
[----:B------:R-:W-:Y:S02]  /*7730*/  LOP3.LUT R36, R40, 0xffff0000, RZ, 0xc0, !PT ;  /* 0xffff000028247812 */ /* 0x000fe400078ec0ff */
[C---:B------:R-:W-:Y:S02]  /*7740*/  SHF.L.U32 R21, R41.reuse, 0x10, RZ ;  /* 0x0000001029157819 */ /* 0x040fe400000006ff */
[----:B------:R-:W-:Y:S02]  /*7750*/  LOP3.LUT R37, R41, 0xffff0000, RZ, 0xc0, !PT ;  /* 0xffff000029257812 */ /* 0x000fe400078ec0ff */
[C---:B-1----:R-:W-:Y:S02]  /*7760*/  SHF.L.U32 R39, R42.reuse, 0x10, RZ ;  /* 0x000000102a277819 */ /* 0x042fe400000006ff */
[----:B------:R-:W-:Y:S01]  /*7770*/  LOP3.LUT R38, R42, 0xffff0000, RZ, 0xc0, !PT ;  /* 0xffff00002a267812 */ /* 0x000fe200078ec0ff */
[----:B------:R-:W1:Y:S01]  /*7780*/  LDTM.x16 R4, tmem[UR4+0x10] ;  /* 0x00001004000479ee */ /* 0x000e620008240000 */
[C---:B------:R-:W-:Y:S01]  /*7790*/  SHF.L.U32 R40, R43.reuse, 0x10, RZ ;  /* 0x000000102b287819 */ /* 0x040fe200000006ff */
[----:B------:R-:W-:Y:S01]  /*77a0*/  NOP ;  /* 0x0000000000007918 */ /* 0x000fe20000000000 */
[----:B------:R-:W-:Y:S02]  /*77b0*/  LOP3.LUT R42, R43, 0xffff0000, RZ, 0xc0, !PT ;  /* 0xffff00002b2a7812 */ /* 0x000fe400078ec0ff */
[C---:B------:R-:W-:Y:S02]  /*77c0*/  SHF.L.U32 R41, R48.reuse, 0x10, RZ ;  /* 0x0000001030297819 */ /* 0x040fe400000006ff */
[----:B------:R-:W-:Y:S02]  /*77d0*/  LOP3.LUT R44, R48, 0xffff0000, RZ, 0xc0, !PT ;  /* 0xffff0000302c7812 */ /* 0x000fe400078ec0ff */
[----:B------:R-:W-:Y:S02]  /*77e0*/  MOV R81, UR38 ;  /* 0x0000002600517c02 */ /* 0x000fe40008000f00 */
[C---:B------:R-:W-:Y:S02]  /*77f0*/  SHF.L.U32 R43, R49.reuse, 0x10, RZ ;  /* 0x00000010312b7819 */ /* 0x040fe400000006ff */
[----:B------:R-:W-:Y:S02]  /*7800*/  LOP3.LUT R46, R49, 0xffff0000, RZ, 0xc0, !PT ;  /* 0xffff0000312e7812 */ /* 0x000fe400078ec0ff */
[----:B------:R-:W-:Y:S02]  /*7810*/  SHF.L.U32 R45, R50, 0x10, RZ ;  /* 0x00000010322d7819 */ /* 0x000fe400000006ff */
[----:B------:R-:W-:Y:S02]  /*7820*/  LEA R82, R81, R68, 0xb ;  /* 0x0000004451527211 */ /* 0x000fe400078e58ff */
[----:B------:R-:W-:Y:S02]  /*7830*/  IADD3 R76, PT, PT, R76, 0xc0, RZ ;  /* 0x000000c04c4c7810 */ /* 0x000fe40007ffe0ff */
[----:B------:R-:W-:Y:S02]  /*7840*/  LEA R85, R82, UR36, 0x1 ;  /* 0x0000002452557c11 */ /* 0x000fe4000f8e08ff */
[----:B------:R-:W-:Y:S01]  /*7850*/  LOP3.LUT R76, R76, 0xfefffff8, RZ, 0xc0, !PT ;  /* 0xfefffff84c4c7812 */ /* 0x000fe200078ec0ff */
[----:B-1----:R-:W-:Y:S01]  /*7860*/  FMUL R4, R32, R4 ;  /* 0x0000000420047220 */ /* 0x002fe20000400000 */
[----:B------:R-:W-:Y:S01]  /*7870*/  IADD3 R84, PT, PT, R84, R85, RZ ;  /* 0x0000005554547210 */ /* 0x000fe20007ffe0ff */
[C---:B------:R-:W-:Y:S01]  /*7880*/  FMUL R5, R32.reuse, R5 ;  /* 0x0000000520057220 */ /* 0x040fe20000400000 */
[----:B------:R1:W-:Y:S01]  /*7890*/  SYNCS.ARRIVE.TRANS64.RED.A1T0 RZ, [R76+URZ], RZ ;  /* 0x000000ff4cff79a7 */ /* 0x0003e200081004ff */
[C---:B------:R-:W-:Y:S01]  /*78a0*/  FFMA R4, R35.reuse, R20, R4 ;  /* 0x0000001423047223 */ /* 0x040fe20000000004 */
[C---:B------:R-:W-:Y:S01]  /*78b0*/  FMUL R6, R32.reuse, R6 ;  /* 0x0000000620067220 */ /* 0x040fe20000400000 */
[C---:B------:R-:W-:Y:S01]  /*78c0*/  FFMA R5, R35.reuse, R36, R5 ;  /* 0x0000002423057223 */ /* 0x040fe20000000005 */
[C---:B--23--:R-:W-:Y:S01]  /*78d0*/  FMUL R0, R32.reuse, R7 ;  /* 0x0000000720007220 */ /* 0x04cfe20000400000 */
[C---:B------:R-:W-:Y:S01]  /*78e0*/  FMUL R2, R32.reuse, R8 ;  /* 0x0000000820027220 */ /* 0x040fe20000400000 */
[C---:B------:R-:W-:Y:S01]  /*78f0*/  FMUL R3, R32.reuse, R9 ;  /* 0x0000000920037220 */ /* 0x040fe20000400000 */
[C---:B------:R-:W-:Y:S01]  /*7900*/  FFMA R6, R35.reuse, R21, R6 ;  /* 0x0000001523067223 */ /* 0x040fe20000000006 */
        /* <DEDUP_REMOVED lines=10> */
[----:B------:R-:W-:Y:S01]  /*79b0*/  FMUL R15, R32, R15 ;  /* 0x0000000f200f7220 */ /* 0x000fe20000400000 */
[C---:B------:R-:W-:Y:S01]  /*79c0*/  FFMA R8, R35.reuse, R41, R8 ;  /* 0x0000002923087223 */ /* 0x040fe20000000008 */
[----:B------:R-:W-:Y:S01]  /*79d0*/  LOP3.LUT R48, R50, 0xffff0000, RZ, 0xc0, !PT ;  /* 0xffff000032307812 */ /* 0x000fe200078ec0ff */
[C---:B------:R-:W-:Y:S01]  /*79e0*/  FMUL R12, R32.reuse, R16 ;  /* 0x00000010200c7220 */ /* 0x040fe20000400000 */
[----:B------:R-:W-:Y:S01]  /*79f0*/  FFMA R9, R35, R44, R9 ;  /* 0x0000002c23097223 */ /* 0x000fe20000000009 */
[----:B------:R-:W-:Y:S01]  /*7a00*/  SHF.L.U32 R47, R51, 0x10, RZ ;  /* 0x00000010332f7819 */ /* 0x000fe200000006ff */
[C---:B------:R-:W-:Y:S01]  /*7a10*/  FMUL R13, R32.reuse, R17 ;  /* 0x00000011200d7220 */ /* 0x040fe20000400000 */
[----:B------:R-:W-:Y:S01]  /*7a20*/  FFMA R10, R35, R43, R10 ;  /* 0x0000002b230a7223 */ /* 0x000fe2000000000a */
[----:B------:R-:W-:Y:S01]  /*7a30*/  LOP3.LUT R50, R51, 0xffff0000, RZ, 0xc0, !PT ;  /* 0xffff000033327812 */ /* 0x000fe200078ec0ff */
[C---:B------:R-:W-:Y:S01]  /*7a40*/  FMUL R14, R32.reuse, R18 ;  /* 0x00000012200e7220 */ /* 0x040fe20000400000 */
[----:B------:R-:W-:Y:S01]  /*7a50*/  FFMA R15, R35, R46, R15 ;  /* 0x0000002e230f7223 */ /* 0x000fe2000000000f */
[----:B------:R-:W-:Y:S01]  /*7a60*/  FMUL R19, R32, R19 ;  /* 0x0000001320137220 */ /* 0x000fe20000400000 */
[----:B------:R-:W-:Y:S01]  /*7a70*/  F2FP.BF16.F32.PACK_AB R64, R5, R4 ;  /* 0x000000040540723e */ /* 0x000fe200000010ff */
[C---:B------:R-:W-:Y:S01]  /*7a80*/  FFMA R12, R35.reuse, R45, R12 ;  /* 0x0000002d230c7223 */ /* 0x040fe2000000000c */
[----:B------:R-:W-:Y:S01]  /*7a90*/  F2FP.BF16.F32.PACK_AB R65, R0, R6 ;  /* 0x000000060041723e */ /* 0x000fe200000010ff */
[----:B------:R-:W-:Y:S01]  /*7aa0*/  FFMA R13, R35, R48, R13 ;  /* 0x00000030230d7223 */ /* 0x000fe2000000000d */
[----:B------:R-:W-:Y:S01]  /*7ab0*/  F2FP.BF16.F32.PACK_AB R66, R3, R2 ;  /* 0x000000020342723e */ /* 0x000fe200000010ff */
[----:B------:R-:W-:Y:S01]  /*7ac0*/  FFMA R14, R35, R47, R14 ;  /* 0x0000002f230e7223 */ /* 0x000fe2000000000e */
[----:B------:R-:W-:Y:S01]  /*7ad0*/  F2FP.BF16.F32.PACK_AB R67, R11, R7 ;  /* 0x000000070b43723e */ /* 0x000fe200000010ff */
[----:B------:R-:W-:Y:S01]  /*7ae0*/  FFMA R19, R35, R50, R19 ;  /* 0x0000003223137223 */ /* 0x000fe20000000013 */
[----:B------:R-:W-:Y:S02]  /*7af0*/  F2FP.BF16.F32.PACK_AB R80, R9, R8 ;  /* 0x000000080950723e */ /* 0x000fe400000010ff */
[----:B------:R-:W-:Y:S01]  /*7b00*/  F2FP.BF16.F32.PACK_AB R81, R15, R10 ;  /* 0x0000000a0f51723e */ /* 0x000fe200000010ff */
[----:B------:R1:W-:Y:S01]  /*7b10*/  STS.128 [R85+0x200], R64 ;  /* 0x0002004055007388 */ /* 0x0003e20000000c00 */
        /* <DEDUP_REMOVED lines=11> */
[----:B------:R-:W-:Y:S02]  /*7bd0*/  ULEA UR5, UR38, UR36, 0xc ;  /* 0x0000002426057291 */ /* 0x000fe4000f8e60ff */
[----:B------:R-:W-:Y:S02]  /*7be0*/  UIADD3 UR4, UP0, UPT, UR54, 0x680, URZ ;  /* 0x0000068036047890 */ /* 0x000fe4000ff1e0ff */
[----:B------:R-:W-:Y:S02]  /*7bf0*/  UIADD3 UR12, UPT, UPT, UR5, 0x200, URZ ;  /* 0x00000200050c7890 */ /* 0x000fe4000fffe0ff */
[----:B------:R-:W-:Y:S02]  /*7c00*/  UIADD3 UR8, UPT, UPT, UR5, 0xa00, URZ ;  /* 0x00000a0005087890 */ /* 0x000fe4000fffe0ff */
[----:B------:R-:W-:Y:S02]  /*7c10*/  UIADD3 UR13, UPT, UPT, UR41, 0x10, URZ ;  /* 0x00000010290d7890 */ /* 0x000fe4000fffe0ff */
[----:B------:R-:W-:Y:S01]  /*7c20*/  UIADD3.X UR5, UPT, UPT, URZ, UR55, URZ, UP0, !UPT ;  /* 0x00000037ff057290 */ /* 0x000fe200087fe4ff */
[----:B------:R-:W-:Y:S01]  /*7c30*/  UMOV UR14, UR42 ;  /* 0x0000002a000e7c82 */ /* 0x000fe20008000000 */
[----:B------:R-:W-:Y:S01]  /*7c40*/  UMOV UR15, UR60 ;  /* 0x0000003c000f7c82 */ /* 0x000fe20008000000 */
[----:B------:R-:W-:Y:S01]  /*7c50*/  UIADD3 UR9, UPT, UPT, UR41, 0x30, URZ ;  /* 0x0000003029097890 */ /* 0x000fe2000fffe0ff */
[----:B------:R-:W-:Y:S01]  /*7c60*/  UMOV UR10, UR42 ;  /* 0x0000002a000a7c82 */ /* 0x000fe20008000000 */
[----:B------:R-:W-:Y:S04]  /*7c70*/  UMOV UR11, UR60 ;  /* 0x0000003c000b7c82 */ /* 0x000fe80008000000 */
[----:B------:R2:W-:Y:S03]  /*7c80*/  UTMASTG.3D [UR12], [UR4] ;  /* 0x0000000c040073b5 */ /* 0x0005e60008010000 */
[----:B------:R2:W-:Y:S02]  /*7c90*/  UTMASTG.3D [UR8], [UR4] ;  /* 0x00000008040073b5 */ /* 0x0005e40008010000 */
[----:B--2---:R0:W-:Y:S02]  /*7ca0*/  UTMACMDFLUSH ;  /* 0x00000000000079b7 */ /* 0x0041e40000000000 */
.L_x_128:
[----:B------:R-:W-:Y:S05]  /*7cb0*/  BSYNC.RECONVERGENT B0 ;  /* 0x0000000000007941 */ /* 0x000fea0003800200 */
.L_x_127:
[----:B------:R-:W-:Y:S01]  /*7cc0*/  UIADD3 UR4, UPT, UPT, UR38, 0x1, URZ ;  /* 0x0000000126047890 */ /* 0x000fe2000fffe0ff */
[----:B------:R-:W-:Y:S03]  /*7cd0*/  BSSY.RECONVERGENT B0, `(.L_x_129) ;  /* 0x0000008000007945 */ /* 0x000fe60003800200 */
[----:B------:R-:W-:Y:S04]  /*7ce0*/  UISETP.NE.AND UP0, UPT, UR4, 0x3, UPT ;  /* 0x000000030400788c */ /* 0x000fe8000bf05270 */
[----:B------:R-:W-:Y:S02]  /*7cf0*/  UISETP.EQ.XOR UP1, UPT, UR39, 0x3, !UP0 ;  /* 0x000000032700788c */ /* 0x000fe4000c722a70 */
[----:B------:R-:W-:Y:S02]  /*7d00*/  USEL UR37, UR4, URZ, UP0 ;  /* 0x000000ff04257287 */ /* 0x000fe40008000000 */
[----:B------:R-:W-:Y:S04]  /*7d10*/  USEL UR5, URZ, 0x1, !UP1 ;  /* 0x00000001ff057887 */ /* 0x000fe8000c800000 */
[----:B------:R-:W-:Y:S01]  /*7d20*/  ULOP3.LUT UR46, UR46, UR5, URZ, 0x3c, !UPT ;  /* 0x000000052e2e7292 */ /* 0x000fe2000f8e3cff */
[----:B------:R-:W-:Y:S11]  /*7d30*/  @P0 BRA `(.L_x_130) ;  /* 0x0000000000040947 */ /* 0x000ff60003800000 */
[----:B------:R-:W-:Y:S04]  /*7d40*/  DEPBAR.LE SB0, 0x1 ;  /* 0x000080400000791a */ /* 0x000fe80000000000 */
.L_x_130:
[----:B------:R-:W-:Y:S05]  /*7d50*/  BSYNC.RECONVERGENT B0 ;  /* 0x0000000000007941 */ /* 0x000fea0003800200 */
.L_x_129:
[----:B------:R-:W-:Y:S01]  /*7d60*/  BAR.SYNC.DEFER_BLOCKING 0x1, 0x80 ;  /* 0x0042000000007b1d */ /* 0x000fe20000010000 */
[----:B------:R-:W-:Y:S01]  /*7d70*/  UISETP.NE.AND UP0, UPT, UR45, -0x2, UPT ;  /* 0xfffffffe2d00788c */ /* 0x000fe2000bf05270 */
[----:B------:R-:W-:Y:S08]  /*7d80*/  IADD3 R0, PT, PT, R30, 0x1, RZ ;  /* 0x000000011e007810 */ /* 0x000ff00007ffe0ff */
[----:B------:R-:W-:Y:S05]  /*7d90*/  BRA.U !UP0, `(.L_x_131) ;  /* 0x0000000108287547 */ /* 0x000fea000b800000 */
[----:B------:R-:W-:Y:S01]  /*7da0*/  ISETP.NE.AND P0, PT, R79, RZ, PT ;  /* 0x000000ff4f00720c */ /* 0x000fe20003f05270 */
[----:B------:R-:W-:Y:S01]  /*7db0*/  IMAD.U32 R3, RZ, RZ, UR44 ;  /* 0x0000002cff037e24 */ /* 0x000fe2000f8e00ff */
[----:B------:R-:W-:Y:S01]  /*7dc0*/  UIADD3 UR4, UPT, UPT, UR44, 0x1, URZ ;  /* 0x000000012c047890 */ /* 0x000fe2000fffe0ff */
[----:B------:R-:W-:Y:S03]  /*7dd0*/  IMAD.U32 R2, RZ, RZ, UR47 ;  /* 0x0000002fff027e24 */ /* 0x000fe6000f8e00ff */
[----:B------:R-:W-:Y:S04]  /*7de0*/  UISETP.NE.AND UP0, UPT, UR4, 0x3, UPT ;  /* 0x000000030400788c */ /* 0x000fe8000bf05270 */
[----:B------:R-:W-:Y:S03]  /*7df0*/  USEL UR44, UR4, URZ, UP0 ;  /* 0x000000ff042c7287 */ /* 0x000fe60008000000 */
[----:B------:R-:W-:Y:S05]  /*7e00*/  @P0 LEA R3, R3, UR36, 0x3 ;  /* 0x0000002403030c11 */ /* 0x000fea000f8e18ff */
[----:B------:R-:W-:Y:S05]  /*7e10*/  @P0 VIADD R3, R3, 0x58 ;  /* 0x0000005803030836 */ /* 0x000fea0000000000 */
[----:B------:R-:W-:Y:S04]  /*7e20*/  @P0 PRMT R2, R2, 0x654, R3 ;  /* 0x0000065402020816 */ /* 0x000fe80000000003 */
[----:B------:R2:W-:Y:S03]  /*7e30*/  @P0 SYNCS.ARRIVE.TRANS64.RED.A1T0 RZ, [R2+URZ], RZ ;  /* 0x000000ff02ff09a7 */ /* 0x0005e600081004ff */
.L_x_131:
[----:B------:R-:W-:Y:S01]  /*7e40*/  ISETP.NE.AND P2, PT, R75, RZ, PT ;  /* 0x000000ff4b00720c */ /* 0x000fe20003f45270 */
[----:B------:R-:W-:Y:S01]  /*7e50*/  UIADD3 UR45, UPT, UPT, UR45, 0x2, URZ ;  /* 0x000000022d2d7890 */ /* 0x000fe2000fffe0ff */
[----:B------:R-:W-:Y:S01]  /*7e60*/  ISETP.NE.AND P0, PT, R78, 0x2, PT ;  /* 0x000000024e00780c */ /* 0x000fe20003f05270 */
[----:B------:R-:W-:Y:S01]  /*7e70*/  IMAD.IADD R20, R29, 0x1, R58 ;  /* 0x000000011d147824 */ /* 0x000fe200078e023a */
[----:B------:R-:W-:Y:S01]  /*7e80*/  ISETP.NE.AND P1, PT, R0, 0x4, PT ;  /* 0x000000040000780c */ /* 0x000fe20003f25270 */
[----:B------:R-:W-:Y:S01]  /*7e90*/  IMAD.IADD R21, R31, 0x1, R60 ;  /* 0x000000011f157824 */ /* 0x000fe200078e023c */
[----:B------:R-:W-:Y:S02]  /*7ea0*/  SEL R3, RZ, 0x1, P0 ;  /* 0x00000001ff037807 */ /* 0x000fe40000000000 */
[----:B--2---:R-:W-:Y:S02]  /*7eb0*/  SEL R2, RZ, 0x1, P1 ;  /* 0x00000001ff027807 */ /* 0x004fe40000800000 */
[----:B------:R-:W-:Y:S02]  /*7ec0*/  LOP3.LUT R72, R72, R3, RZ, 0x3c, !PT ;  /* 0x0000000348487212 */ /* 0x000fe400078e3cff */
[----:B------:R-:W-:Y:S02]  /*7ed0*/  LOP3.LUT R73, R73, R2, RZ, 0x3c, !PT ;  /* 0x0000000249497212 */ /* 0x000fe400078e3cff */
[----:B------:R-:W-:Y:S02]  /*7ee0*/  @P2 R2UR UR60, R71 ;  /* 0x00000000473c22ca */ /* 0x000fe400000e0000 */
[----:B------:R-:W-:Y:S02]  /*7ef0*/  SEL R78, R78, RZ, P0 ;  /* 0x000000ff4e4e7207 */ /* 0x000fe40000000000 */
[----:B------:R-:W-:Y:S01]  /*7f00*/  SEL R30, R0, RZ, P1 ;  /* 0x000000ff001e7207 */ /* 0x000fe20000800000 */
[----:B------:R-:W-:Y:S10]  /*7f10*/  @P2 BRA `(.L_x_132) ;  /* 0xffffffdc00c82947 */ /* 0x000ff4000383ffff */
[----:B------:R-:W-:-:S09]  /*7f20*/  UISETP.NE.AND UP0, UPT, UR53, URZ, UPT ;  /* 0x000000ff3500728c */ /* 0x000fd2000bf05270 */
[----:B------:R-:W-:Y:S05]  /*7f30*/  BRA.U !UP0, `(.L_x_133) ;  /* 0x0000000108487547 */ /* 0x000fea000b800000 */
[----:B------:R-:W2:Y:S02]  /*7f40*/  LDCU.64 UR4, c[0x0][0x890] ;  /* 0x00011200ff0477ac */ /* 0x000ea40008000a00 */
[----:B--2---:R-:W-:-:S04]  /*7f50*/  UISETP.NE.U32.AND UP0, UPT, UR4, URZ, UPT ;  /* 0x000000ff0400728c */ /* 0x004fc8000bf05070 */
[----:B------:R-:W-:-:S09]  /*7f60*/  UISETP.NE.AND.EX UP0, UPT, UR5, URZ, UPT, UP0 ;  /* 0x000000ff0500728c */ /* 0x000fd2000bf05300 */
[----:B------:R-:W-:Y:S05]  /*7f70*/  BRA.U UP0, `(.L_x_134) ;  /* 0x00000001000c7547 */ /* 0x000fea000b800000 */
[----:B------:R-:W-:-:S13]  /*7f80*/  FSETP.NEU.AND P0, PT, R35, RZ, PT ;  /* 0x000000ff2300720b */ /* 0x000fda0003f0d000 */
[----:B------:R-:W-:Y:S05]  /*7f90*/  @!P0 EXIT ;  /* 0x000000000000894d */ /* 0x000fea0003800000 */
[----:B------:R-:W-:Y:S05]  /*7fa0*/  BRA `(.L_x_133) ;  /* 0x00000000002c7947 */ /* 0x000fea0003800000 */
.L_x_134:
[----:B------:R-:W-:Y:S01]  /*7fb0*/  ISETP.NE.AND P0, PT, R77, RZ, PT ;  /* 0x000000ff4d00720c */ /* 0x000fe20003f05270 */
[----:B------:R-:W-:-:S12]  /*7fc0*/  BSSY.RECONVERGENT B0, `(.L_x_133) ;  /* 0x0000009000007945 */ /* 0x000fd80003800200 */
[----:B------:R-:W-:Y:S05]  /*7fd0*/  @P0 BRA `(.L_x_135) ;  /* 0x0000000000140947 */ /* 0x000fea0003800000 */
[----:B------:R-:W2:Y:S02]  /*7fe0*/  LDCU.64 UR4, c[0x0][0x888] ;  /* 0x00011100ff0477ac */ /* 0x000ea40008000a00 */
[----:B--2---:R-:W-:-:S04]  /*7ff0*/  ISETP.NE.U32.AND P0, PT, RZ, UR4, PT ;  /* 0x00000004ff007c0c */ /* 0x004fc8000bf05070 */
[----:B------:R-:W-:-:S13]  /*8000*/  ISETP.NE.AND.EX P0, PT, RZ, UR5, PT, P0 ;  /* 0x00000005ff007c0c */ /* 0x000fda000bf05300 */
[----:B------:R-:W-:Y:S05]  /*8010*/  @!P0 EXIT ;  /* 0x000000000000894d */ /* 0x000fea0003800000 */
[----:B------:R-:W-:Y:S05]  /*8020*/  BRA `(.L_x_136) ;  /* 0x0000000000087947 */ /* 0x000fea0003800000 */
.L_x_135:
[----:B------:R-:W-:-:S13]  /*8030*/  FSETP.NEU.AND P0, PT, R35, RZ, PT ;  /* 0x000000ff2300720b */ /* 0x000fda0003f0d000 */
[----:B------:R-:W-:Y:S05]  /*8040*/  @!P0 EXIT ;  /* 0x000000000000894d */ /* 0x000fea0003800000 */
.L_x_136:
[----:B------:R-:W-:Y:S05]  /*8050*/  BSYNC.RECONVERGENT B0 ;  /* 0x0000000000007941 */ /* 0x000fea0003800200 */
.L_x_133:
[----:B------:R-:W-:Y:S01]  /*8060*/  ULEA UR4, UR44, UR36, 0x3 ;  /* 0x000000242c047291 */ /* 0x000fe2000f8e18ff */
[----:B------:R-:W-:-:S04]  /*8070*/  DEPBAR.LE SB0, 0x0 ;  /* 0x000080000000791a */ /* 0x000fc80000000000 */
[----:B------:R-:W-:-:S04]  /*8080*/  UIADD3 UR4, UPT, UPT, UR4, 0x58, URZ ;  /* 0x0000005804047890 */ /* 0x000fc8000fffe0ff */
[----:B------:R-:W-:-:S09]  /*8090*/  UPRMT UR4, UR47, 0x654, UR4 ;  /* 0x000006542f047896 */ /* 0x000fd20008000004 */
[----:B------:R-:W-:Y:S01]  /*80a0*/  SYNCS.ARRIVE.TRANS64.RED.A1T0 RZ, [UR4], RZ ;  /* 0x000000ffffff79a7 */ /* 0x000fe20008100404 */
[----:B------:R-:W-:Y:S05]  /*80b0*/  EXIT ;  /* 0x000000000000794d */ /* 0x000fea0003800000 */
.L_x_24:
[----:B--2---:R2:W4:Y:S02]  /*80c0*/  SYNCS.PHASECHK.TRANS64.TRYWAIT P0, [R3+URZ+0xf0], R2 ;  /* 0x0000f002030075a7 */ /* 0x00452400080011ff */
[----:B----4-:R-:W-:Y:S05]  /*80d0*/  @!P0 NANOSLEEP.SYNCS 0x989680 ;  /* 0x009896800000895d */ /* 0x010fea0003900000 */
[----:B------:R-:W4:Y:S02]  /*80e0*/  @!P0 SYNCS.PHASECHK.TRANS64 P0, [R3+URZ+0xf0], R2 ;  /* 0x0000f002030085a7 */ /* 0x000f2400080010ff */
[----:B----4-:R-:W-:Y:S05]  /*80f0*/  @!P0 BRA `(.L_x_24) ;  /* 0xfffffffc00f08947 */ /* 0x010fea000383ffff */
[----:B------:R-:W-:Y:S05]  /*8100*/  BRA `(.L_x_137) ;  /* 0xffffff9400c87947 */ /* 0x000fea000383ffff */
.L_x_27:
[----:B-1----:R-:W-:-:S07]  /*8110*/  MOV R2, UR7 ;  /* 0x0000000700027c02 */ /* 0x002fce0008000f00 */
.L_x_138:
[----:B-1----:R1:W2:Y:S02]  /*8120*/  SYNCS.PHASECHK.TRANS64.TRYWAIT P0, [R2+URZ+0x20], R5 ;  /* 0x00002005020075a7 */ /* 0x0022a400080011ff */
[----:B--2---:R-:W-:Y:S05]  /*8130*/  @!P0 NANOSLEEP.SYNCS 0x989680 ;  /* 0x009896800000895d */ /* 0x004fea0003900000 */
[----:B------:R-:W2:Y:S02]  /*8140*/  @!P0 SYNCS.PHASECHK.TRANS64 P0, [R2+URZ+0x20], R5 ;  /* 0x00002005020085a7 */ /* 0x000ea400080010ff */
[----:B--2---:R-:W-:Y:S05]  /*8150*/  @!P0 BRA `(.L_x_138) ;  /* 0xfffffffc00f08947 */ /* 0x004fea000383ffff */
[----:B------:R-:W-:Y:S05]  /*8160*/  BRA `(.L_x_26) ;  /* 0xffffff9800307947 */ /* 0x000fea000383ffff */
.L_x_36:
[----:B------:R-:W-:-:S07]  /*8170*/  MOV R2, UR7 ;  /* 0x0000000700027c02 */ /* 0x000fce0008000f00 */
.L_x_139:
[----:B-1----:R1:W2:Y:S02]  /*8180*/  SYNCS.PHASECHK.TRANS64.TRYWAIT P0, [R2+URZ+0x20], R5 ;  /* 0x00002005020075a7 */ /* 0x0022a400080011ff */
[----:B--2---:R-:W-:Y:S05]  /*8190*/  @!P0 NANOSLEEP.SYNCS 0x989680 ;  /* 0x009896800000895d */ /* 0x004fea0003900000 */
[----:B------:R-:W2:Y:S02]  /*81a0*/  @!P0 SYNCS.PHASECHK.TRANS64 P0, [R2+URZ+0x20], R5 ;  /* 0x00002005020085a7 */ /* 0x000ea400080010ff */
[----:B--2---:R-:W-:Y:S05]  /*81b0*/  @!P0 BRA `(.L_x_139) ;  /* 0xfffffffc00f08947 */ /* 0x004fea000383ffff */
[----:B------:R-:W-:Y:S05]  /*81c0*/  BRA `(.L_x_35) ;  /* 0xffffff9c00847947 */ /* 0x000fea000383ffff */
.L_x_43:
[----:B-1----:R1:W2:Y:S02]  /*81d0*/  SYNCS.PHASECHK.TRANS64.TRYWAIT P0, [R2+URZ+0x80], R3 ;  /* 0x00008003020075a7 */ /* 0x0022a400080011ff */
[----:B--2---:R-:W-:Y:S05]  /*81e0*/  @!P0 NANOSLEEP.SYNCS 0x989680 ;  /* 0x009896800000895d */ /* 0x004fea0003900000 */
[----:B------:R-:W2:Y:S02]  /*81f0*/  @!P0 SYNCS.PHASECHK.TRANS64 P0, [R2+URZ+0x80], R3 ;  /* 0x00008003020085a7 */ /* 0x000ea400080010ff */
[----:B--2---:R-:W-:Y:S05]  /*8200*/  @!P0 BRA `(.L_x_43) ;  /* 0xfffffffc00f08947 */ /* 0x004fea000383ffff */
[----:B------:R-:W-:Y:S05]  /*8210*/  BRA `(.L_x_140) ;  /* 0xffffffa000b87947 */ /* 0x000fea000383ffff */
.L_x_47:
[----:B---3--:R-:W-:-:S07]  /*8220*/  MOV R0, UR4 ;  /* 0x0000000400007c02 */ /* 0x008fce0008000f00 */
.L_x_141:
[----:B-1----:R1:W2:Y:S02]  /*8230*/  SYNCS.PHASECHK.TRANS64.TRYWAIT P0, [R0+URZ], R3 ;  /* 0x00000003000075a7 */ /* 0x0022a400080011ff */
[----:B--2---:R-:W-:Y:S05]  /*8240*/  @!P0 NANOSLEEP.SYNCS 0x989680 ;  /* 0x009896800000895d */ /* 0x004fea0003900000 */
[----:B------:R-:W2:Y:S02]  /*8250*/  @!P0 SYNCS.PHASECHK.TRANS64 P0, [R0+URZ], R3 ;  /* 0x00000003000085a7 */ /* 0x000ea400080010ff */
[----:B--2---:R-:W-:Y:S05]  /*8260*/  @!P0 BRA `(.L_x_141) ;  /* 0xfffffffc00f08947 */ /* 0x004fea000383ffff */
[----:B------:R-:W-:Y:S05]  /*8270*/  BRA `(.L_x_142) ;  /* 0xffffffa800287947 */ /* 0x000fea000383ffff */
.L_x_48:
[----:B---3--:R-:W-:-:S07]  /*8280*/  MOV R0, UR5 ;  /* 0x0000000500007c02 */ /* 0x008fce0008000f00 */
.L_x_143:
[----:B-1----:R1:W2:Y:S02]  /*8290*/  SYNCS.PHASECHK.TRANS64.TRYWAIT P0, [R0+URZ], R3 ;  /* 0x00000003000075a7 */ /* 0x0022a400080011ff */
[----:B--2---:R-:W-:Y:S05]  /*82a0*/  @!P0 NANOSLEEP.SYNCS 0x989680 ;  /* 0x009896800000895d */ /* 0x004fea0003900000 */
[----:B------:R-:W2:Y:S02]  /*82b0*/  @!P0 SYNCS.PHASECHK.TRANS64 P0, [R0+URZ], R3 ;  /* 0x00000003000085a7 */ /* 0x000ea400080010ff */
[----:B--2---:R-:W-:Y:S05]  /*82c0*/  @!P0 BRA `(.L_x_143) ;  /* 0xfffffffc00f08947 */ /* 0x004fea000383ffff */
[----:B------:R-:W-:Y:S05]  /*82d0*/  BRA `(.L_x_144) ;  /* 0xffffffa800347947 */ /* 0x000fea000383ffff */
.L_x_49:
[----:B---3--:R-:W-:-:S07]  /*82e0*/  MOV R0, UR5 ;  /* 0x0000000500007c02 */ /* 0x008fce0008000f00 */
.L_x_145:
[----:B-1----:R1:W2:Y:S02]  /*82f0*/  SYNCS.PHASECHK.TRANS64.TRYWAIT P0, [R0+URZ], R3 ;  /* 0x00000003000075a7 */ /* 0x0022a400080011ff */
[----:B--2---:R-:W-:Y:S05]  /*8300*/  @!P0 NANOSLEEP.SYNCS 0x989680 ;  /* 0x009896800000895d */ /* 0x004fea0003900000 */
[----:B------:R-:W2:Y:S02]  /*8310*/  @!P0 SYNCS.PHASECHK.TRANS64 P0, [R0+URZ], R3 ;  /* 0x00000003000085a7 */ /* 0x000ea400080010ff */
[----:B--2---:R-:W-:Y:S05]  /*8320*/  @!P0 BRA `(.L_x_145) ;  /* 0xfffffffc00f08947 */ /* 0x004fea000383ffff */
[----:B------:R-:W-:Y:S05]  /*8330*/  BRA `(.L_x_146) ;  /* 0xffffffa800407947 */ /* 0x000fea000383ffff */
.L_x_52:
[----:B-1----:R1:W2:Y:S02]  /*8340*/  SYNCS.PHASECHK.TRANS64.TRYWAIT P0, [R0+URZ+0xe0], R5 ;  /* 0x0000e005000075a7 */ /* 0x0022a400080011ff */
[----:B--2---:R-:W-:Y:S05]  /*8350*/  @!P0 NANOSLEEP.SYNCS 0x989680 ;  /* 0x009896800000895d */ /* 0x004fea0003900000 */
[----:B------:R-:W2:Y:S02]  /*8360*/  @!P0 SYNCS.PHASECHK.TRANS64 P0, [R0+URZ+0xe0], R5 ;  /* 0x0000e005000085a7 */ /* 0x000ea400080010ff */
[----:B--2---:R-:W-:Y:S05]  /*8370*/  @!P0 BRA `(.L_x_52) ;  /* 0xfffffffc00f08947 */ /* 0x004fea000383ffff */
[----:B------:R-:W-:Y:S05]  /*8380*/  BRA `(.L_x_147) ;  /* 0xffffffa800a07947 */ /* 0x000fea000383ffff */
.L_x_53:
[----:B------:R-:W-:-:S07]  /*8390*/  MOV R0, UR4 ;  /* 0x0000000400007c02 */ /* 0x000fce0008000f00 */
.L_x_148:
[----:B-1----:R1:W2:Y:S02]  /*83a0*/  SYNCS.PHASECHK.TRANS64.TRYWAIT P0, [R0+URZ+0x90], R7 ;  /* 0x00009007000075a7 */ /* 0x0022a400080011ff */
[----:B--2---:R-:W-:Y:S05]  /*83b0*/  @!P0 NANOSLEEP.SYNCS 0x989680 ;  /* 0x009896800000895d */ /* 0x004fea0003900000 */
[----:B------:R-:W2:Y:S02]  /*83c0*/  @!P0 SYNCS.PHASECHK.TRANS64 P0, [R0+URZ+0x90], R7 ;  /* 0x00009007000085a7 */ /* 0x000ea400080010ff */
[----:B--2---:R-:W-:Y:S05]  /*83d0*/  @!P0 BRA `(.L_x_148) ;  /* 0xfffffffc00f08947 */ /* 0x004fea000383ffff */
[----:B------:R-:W-:Y:S05]  /*83e0*/  BRA `(.L_x_149) ;  /* 0xffffffa800b07947 */ /* 0x000fea000383ffff */
.L_x_54:
[----:B-1----:R1:W2:Y:S02]  /*83f0*/  SYNCS.PHASECHK.TRANS64.TRYWAIT P1, [R0+URZ+0x80], R5 ;  /* 0x00008005000075a7 */ /* 0x0022a400080211ff */
[----:B--2---:R-:W-:Y:S05]  /*8400*/  @!P1 NANOSLEEP.SYNCS 0x989680 ;  /* 0x009896800000995d */ /* 0x004fea0003900000 */
[----:B------:R-:W2:Y:S02]  /*8410*/  @!P1 SYNCS.PHASECHK.TRANS64 P1, [R0+URZ+0x80], R5 ;  /* 0x00008005000095a7 */ /* 0x000ea400080210ff */
[----:B--2---:R-:W-:Y:S05]  /*8420*/  @!P1 BRA `(.L_x_54) ;  /* 0xfffffffc00f09947 */ /* 0x004fea000383ffff */
[----:B------:R-:W-:Y:S05]  /*8430*/  BRA `(.L_x_150) ;  /* 0xffffffa800e07947 */ /* 0x000fea000383ffff */
.L_x_57:
[----:B------:R-:W-:-:S07]  /*8440*/  MOV R0, UR4 ;  /* 0x0000000400007c02 */ /* 0x000fce0008000f00 */
.L_x_151:
[----:B-1----:R1:W2:Y:S02]  /*8450*/  SYNCS.PHASECHK.TRANS64.TRYWAIT P0, [R0+URZ+0x90], R3 ;  /* 0x00009003000075a7 */ /* 0x0022a400080011ff */
[----:B--2---:R-:W-:Y:S05]  /*8460*/  @!P0 NANOSLEEP.SYNCS 0x989680 ;  /* 0x009896800000895d */ /* 0x004fea0003900000 */
[----:B------:R-:W2:Y:S02]  /*8470*/  @!P0 SYNCS.PHASECHK.TRANS64 P0, [R0+URZ+0x90], R3 ;  /* 0x00009003000085a7 */ /* 0x000ea400080010ff */
[----:B--2---:R-:W-:Y:S05]  /*8480*/  @!P0 BRA `(.L_x_151) ;  /* 0xfffffffc00f08947 */ /* 0x004fea000383ffff */
[----:B------:R-:W-:Y:S05]  /*8490*/  BRA `(.L_x_56) ;  /* 0xffffffac00347947 */ /* 0x000fea000383ffff */
.L_x_66:
[----:B-1----:R-:W-:-:S04]  /*84a0*/  MOV R4, UR5 ;  /* 0x0000000500047c02 */ /* 0x002fc80008000f00 */
[----:B------:R1:W2:Y:S03]  /*84b0*/  SYNCS.PHASECHK.TRANS64.TRYWAIT P0, [R4+URZ+0x8], R5 ;  /* 0x00000805040075a7 */ /* 0x0002a600080011ff */
[----:B--2---:R-:W-:Y:S05]  /*84c0*/  @!P0 NANOSLEEP.SYNCS 0x989680 ;  /* 0x009896800000895d */ /* 0x004fea0003900000 */
[----:B------:R-:W2:Y:S02]  /*84d0*/  @!P0 SYNCS.PHASECHK.TRANS64 P0, [R4+URZ+0x8], R5 ;  /* 0x00000805040085a7 */ /* 0x000ea400080010ff */
[----:B--2---:R-:W-:Y:S05]  /*84e0*/  @!P0 BRA `(.L_x_66) ;  /* 0xfffffffc00ec8947 */ /* 0x004fea000383ffff */
[----:B------:R-:W-:Y:S05]  /*84f0*/  BRA `(.L_x_65) ;  /* 0xffffffac00f07947 */ /* 0x000fea000383ffff */
.L_x_68:
[----:B------:R-:W-:Y:S01]  /*8500*/  BSSY B0, `(.L_x_152) ;  /* 0x0000006000007945 */ /* 0x000fe20003800000 */
[----:B------:R-:W-:-:S07]  /*8510*/  MOV R15, 0xffffffff ;  /* 0xffffffff000f7802 */ /* 0x000fce0000000f00 */
[----:B-1---5:R-:W-:Y:S05]  /*8520*/  WARPSYNC.COLLECTIVE R15, `(.L_x_153) ;  /* 0x000000000f0c7348 */ /* 0x022fea0003c00000 */
[----:B------:R-:W-:Y:S02]  /*8530*/  ELECT P6, UR79, PT ;  /* 0x00000000004f782f */ /* 0x000fe400038c0000 */
[----:B------:R-:W-:Y:S01]  /*8540*/  MOV R14, UR79 ;  /* 0x0000004f000e7c02 */ /* 0x000fe20008000f00 */
[----:B-1---5:R-:W-:Y:S10]  /*8550*/  ENDCOLLECTIVE ;  /* 0x000000000000791b */ /* 0x022ff40003800000 */
.L_x_153:
[----:B------:R-:W-:Y:S05]  /*8560*/  BSYNC B0 ;  /* 0x0000000000007941 */ /* 0x000fea0003800000 */
.L_x_152:
[----:B------:R-:W-:Y:S05]  /*8570*/  BRA `(.L_x_154) ;  /* 0xffffffb000247947 */ /* 0x000fea000383ffff */
.L_x_70:
[----:B-1----:R-:W-:-:S04]  /*8580*/  MOV R2, UR5 ;  /* 0x0000000500027c02 */ /* 0x002fc80008000f00 */
[----:B------:R1:W2:Y:S03]  /*8590*/  SYNCS.PHASECHK.TRANS64.TRYWAIT P0, [R2+URZ+0x8], R3 ;  /* 0x00000803020075a7 */ /* 0x0002a600080011ff */
[----:B--2---:R-:W-:Y:S05]  /*85a0*/  @!P0 NANOSLEEP.SYNCS 0x989680 ;  /* 0x009896800000895d */ /* 0x004fea0003900000 */
[----:B------:R-:W2:Y:S02]  /*85b0*/  @!P0 SYNCS.PHASECHK.TRANS64 P0, [R2+URZ+0x8], R3 ;  /* 0x00000803020085a7 */ /* 0x000ea400080010ff */
[----:B--2---:R-:W-:Y:S05]  /*85c0*/  @!P0 BRA `(.L_x_70) ;  /* 0xfffffffc00ec8947 */ /* 0x004fea000383ffff */
[----:B------:R-:W-:Y:S05]  /*85d0*/  BRA `(.L_x_69) ;  /* 0xffffffb000287947 */ /* 0x000fea000383ffff */
.L_x_71:
[----:B-1----:R1:W2:Y:S02]  /*85e0*/  SYNCS.PHASECHK.TRANS64.TRYWAIT P0, [R0+URZ+0x80], R5 ;  /* 0x00008005000075a7 */ /* 0x0022a400080011ff */
[----:B--2---:R-:W-:Y:S05]  /*85f0*/  @!P0 NANOSLEEP.SYNCS 0x989680 ;  /* 0x009896800000895d */ /* 0x004fea0003900000 */
[----:B------:R-:W2:Y:S02]  /*8600*/  @!P0 SYNCS.PHASECHK.TRANS64 P0, [R0+URZ+0x80], R5 ;  /* 0x00008005000085a7 */ /* 0x000ea400080010ff */
[----:B--2---:R-:W-:Y:S05]  /*8610*/  @!P0 BRA `(.L_x_71) ;  /* 0xfffffffc00f08947 */ /* 0x004fea000383ffff */
[----:B------:R-:W-:Y:S05]  /*8620*/  BRA `(.L_x_155) ;  /* 0xffffffb4003c7947 */ /* 0x000fea000383ffff */
.L_x_73:
[----:B------:R-:W-:-:S13]  /*8630*/  R2UR UR4, R4 ;  /* 0x00000000040472ca */ /* 0x000fda00000e0000 */
[----:B------:R-:W-:-:S07]  /*8640*/  MOV R0, UR4 ;  /* 0x0000000400007c02 */ /* 0x000fce0008000f00 */
.L_x_156:
[----:B-1----:R1:W2:Y:S02]  /*8650*/  SYNCS.PHASECHK.TRANS64.TRYWAIT P0, [R0+URZ+0xc0], R5 ;  /* 0x0000c005000075a7 */ /* 0x0022a400080011ff */
[----:B--2---:R-:W-:Y:S05]  /*8660*/  @!P0 NANOSLEEP.SYNCS 0x989680 ;  /* 0x009896800000895d */ /* 0x004fea0003900000 */
[----:B------:R-:W2:Y:S02]  /*8670*/  @!P0 SYNCS.PHASECHK.TRANS64 P0, [R0+URZ+0xc0], R5 ;  /* 0x0000c005000085a7 */ /* 0x000ea400080010ff */
[----:B--2---:R-:W-:Y:S05]  /*8680*/  @!P0 BRA `(.L_x_156) ;  /* 0xfffffffc00f08947 */ /* 0x004fea000383ffff */
[----:B------:R-:W-:Y:S05]  /*8690*/  BRA `(.L_x_157) ;  /* 0xffffffb400907947 */ /* 0x000fea000383ffff */
.L_x_76:
[----:B------:R-:W-:Y:S07]  /*86a0*/  MOV R0, UR5 ;  /* 0x0000000500007c02 */ /* 0x000fee0008000f00 */
.L_x_158:
[----:B-1----:R1:W2:Y:S02]  /*86b0*/  SYNCS.PHASECHK.TRANS64.TRYWAIT P0, [R0+URZ], R5 ;  /* 0x00000005000075a7 */ /* 0x0022a400080011ff */
[----:B--2---:R-:W-:Y:S05]  /*86c0*/  @!P0 NANOSLEEP.SYNCS 0x989680 ;  /* 0x009896800000895d */ /* 0x004fea0003900000 */
[----:B------:R-:W2:Y:S02]  /*86d0*/  @!P0 SYNCS.PHASECHK.TRANS64 P0, [R0+URZ], R5 ;  /* 0x00000005000085a7 */ /* 0x000ea400080010ff */
[----:B--2---:R-:W-:Y:S05]  /*86e0*/  @!P0 BRA `(.L_x_158) ;  /* 0xfffffffc00f08947 */ /* 0x004fea000383ffff */
[----:B------:R-:W-:Y:S05]  /*86f0*/  BRA `(.L_x_75) ;  /* 0xffffffb400a87947 */ /* 0x000fea000383ffff */
.L_x_80:
[----:B-1----:R-:W-:-:S07]  /*8700*/  MOV R0, UR4 ;  /* 0x0000000400007c02 */ /* 0x002fce0008000f00 */
.L_x_159:
[----:B-1----:R1:W2:Y:S02]  /*8710*/  SYNCS.PHASECHK.TRANS64.TRYWAIT P0, [R0+URZ], R3 ;  /* 0x00000003000075a7 */ /* 0x0022a400080011ff */
[----:B--2---:R-:W-:Y:S05]  /*8720*/  @!P0 NANOSLEEP.SYNCS 0x989680 ;  /* 0x009896800000895d */ /* 0x004fea0003900000 */
[----:B------:R-:W2:Y:S02]  /*8730*/  @!P0 SYNCS.PHASECHK.TRANS64 P0, [R0+URZ], R3 ;  /* 0x00000003000085a7 */ /* 0x000ea400080010ff */
[----:B--2---:R-:W-:Y:S05]  /*8740*/  @!P0 BRA `(.L_x_159) ;  /* 0xfffffffc00f08947 */ /* 0x004fea000383ffff */
[----:B------:R-:W-:Y:S05]  /*8750*/  BRA `(.L_x_160) ;  /* 0xffffffbc00c07947 */ /* 0x000fea000383ffff */
.L_x_81:
[----:B------:R-:W-:-:S07]  /*8760*/  MOV R0, UR5 ;  /* 0x0000000500007c02 */ /* 0x000fce0008000f00 */
.L_x_161:
[----:B-1----:R1:W2:Y:S02]  /*8770*/  SYNCS.PHASECHK.TRANS64.TRYWAIT P0, [R0+URZ], R3 ;  /* 0x00000003000075a7 */ /* 0x0022a400080011ff */
[----:B--2---:R-:W-:Y:S05]  /*8780*/  @!P0 NANOSLEEP.SYNCS 0x989680 ;  /* 0x009896800000895d */ /* 0x004fea0003900000 */
[----:B------:R-:W2:Y:S02]  /*8790*/  @!P0 SYNCS.PHASECHK.TRANS64 P0, [R0+URZ], R3 ;  /* 0x00000003000085a7 */ /* 0x000ea400080010ff */
[----:B--2---:R-:W-:Y:S05]  /*87a0*/  @!P0 BRA `(.L_x_161) ;  /* 0xfffffffc00f08947 */ /* 0x004fea000383ffff */
[----:B------:R-:W-:Y:S05]  /*87b0*/  BRA `(.L_x_162) ;  /* 0xffffffbc00d07947 */ /* 0x000fea000383ffff */
.L_x_82:
[----:B------:R-:W-:-:S07]  /*87c0*/  MOV R0, UR5 ;  /* 0x0000000500007c02 */ /* 0x000fce0008000f00 */
.L_x_163:
[----:B-1----:R1:W2:Y:S02]  /*87d0*/  SYNCS.PHASECHK.TRANS64.TRYWAIT P0, [R0+URZ], R3 ;  /* 0x00000003000075a7 */ /* 0x0022a400080011ff */
[----:B--2---:R-:W-:Y:S05]  /*87e0*/  @!P0 NANOSLEEP.SYNCS 0x989680 ;  /* 0x009896800000895d */ /* 0x004fea0003900000 */
[----:B------:R-:W2:Y:S02]  /*87f0*/  @!P0 SYNCS.PHASECHK.TRANS64 P0, [R0+URZ], R3 ;  /* 0x00000003000085a7 */ /* 0x000ea400080010ff */
[----:B--2---:R-:W-:Y:S05]  /*8800*/  @!P0 BRA `(.L_x_163) ;  /* 0xfffffffc00f08947 */ /* 0x004fea000383ffff */
[----:B------:R-:W-:Y:S05]  /*8810*/  BRA `(.L_x_164) ;  /* 0xffffffbc00dc7947 */ /* 0x000fea000383ffff */
.L_x_85:
[----:B------:R-:W-:-:S07]  /*8820*/  MOV R0, UR62 ;  /* 0x0000003e00007c02 */ /* 0x000fce0008000f00 */
.L_x_165:
[----:B-1----:R1:W2:Y:S02]  /*8830*/  SYNCS.PHASECHK.TRANS64.TRYWAIT P1, [R0+URZ+0x100], R3 ;  /* 0x00010003000075a7 */ /* 0x0022a400080211ff */
[----:B--2---:R-:W-:Y:S05]  /*8840*/  @!P1 NANOSLEEP.SYNCS 0x989680 ;  /* 0x009896800000995d */ /* 0x004fea0003900000 */
[----:B------:R-:W2:Y:S02]  /*8850*/  @!P1 SYNCS.PHASECHK.TRANS64 P1, [R0+URZ+0x100], R3 ;  /* 0x00010003000095a7 */ /* 0x000ea400080210ff */
[----:B--2---:R-:W-:Y:S05]  /*8860*/  @!P1 BRA `(.L_x_165) ;  /* 0xfffffffc00f09947 */ /* 0x004fea000383ffff */
[----:B------:R-:W-:Y:S05]  /*8870*/  BRA `(.L_x_166) ;  /* 0xffffffc0002c7947 */ /* 0x000fea000383ffff */
.L_x_90:
[----:B--2---:R2:W4:Y:S02]  /*8880*/  SYNCS.PHASECHK.TRANS64.TRYWAIT P0, [R0+URZ+0x80], R3 ;  /* 0x00008003000075a7 */ /* 0x00452400080011ff */
[----:B----4-:R-:W-:Y:S05]  /*8890*/  @!P0 NANOSLEEP.SYNCS 0x989680 ;  /* 0x009896800000895d */ /* 0x010fea0003900000 */
[----:B------:R-:W4:Y:S02]  /*88a0*/  @!P0 SYNCS.PHASECHK.TRANS64 P0, [R0+URZ+0x80], R3 ;  /* 0x00008003000085a7 */ /* 0x000f2400080010ff */
[----:B----4-:R-:W-:Y:S05]  /*88b0*/  @!P0 BRA `(.L_x_90) ;  /* 0xfffffffc00f08947 */ /* 0x010fea000383ffff */
[----:B------:R-:W-:Y:S05]  /*88c0*/  BRA `(.L_x_167) ;  /* 0xffffffc400387947 */ /* 0x000fea000383ffff */
.L_x_93:
[----:B------:R-:W-:Y:S07]  /*88d0*/  MOV R0, UR7 ;  /* 0x0000000700007c02 */ /* 0x000fee0008000f00 */
.L_x_168:
[----:B--2---:R2:W4:Y:S02]  /*88e0*/  SYNCS.PHASECHK.TRANS64.TRYWAIT P0, [R0+URZ+0x78], R3 ;  /* 0x00007803000075a7 */ /* 0x00452400080011ff */
[----:B----4-:R-:W-:Y:S05]  /*88f0*/  @!P0 NANOSLEEP.SYNCS 0x989680 ;  /* 0x009896800000895d */ /* 0x010fea0003900000 */
[----:B------:R-:W4:Y:S02]  /*8900*/  @!P0 SYNCS.PHASECHK.TRANS64 P0, [R0+URZ+0x78], R3 ;  /* 0x00007803000085a7 */ /* 0x000f2400080010ff */
[----:B----4-:R-:W-:Y:S05]  /*8910*/  @!P0 BRA `(.L_x_168) ;  /* 0xfffffffc00f08947 */ /* 0x010fea000383ffff */
[----:B------:R-:W-:Y:S05]  /*8920*/  BRA `(.L_x_92) ;  /* 0xffffffc800187947 */ /* 0x000fea000383ffff */
.L_x_96:
[----:B------:R-:W-:Y:S07]  /*8930*/  MOV R0, UR4 ;  /* 0x0000000400007c02 */ /* 0x000fee0008000f00 */
.L_x_169:
[----:B-1----:R1:W2:Y:S02]  /*8940*/  SYNCS.PHASECHK.TRANS64.TRYWAIT P0, [R0+URZ+0x58], R3 ;  /* 0x00005803000075a7 */ /* 0x0022a400080011ff */
[----:B--2---:R-:W-:Y:S05]  /*8950*/  @!P0 NANOSLEEP.SYNCS 0x989680 ;  /* 0x009896800000895d */ /* 0x004fea0003900000 */
[----:B------:R-:W2:Y:S02]  /*8960*/  @!P0 SYNCS.PHASECHK.TRANS64 P0, [R0+URZ+0x58], R3 ;  /* 0x00005803000085a7 */ /* 0x000ea400080010ff */
[----:B--2---:R-:W-:Y:S05]  /*8970*/  @!P0 BRA `(.L_x_169) ;  /* 0xfffffffc00f08947 */ /* 0x004fea000383ffff */
[----:B------:R-:W-:Y:S05]  /*8980*/  BRA `(.L_x_170) ;  /* 0xffffffc800907947 */ /* 0x000fea000383ffff */
.L_x_97:
[----:B------:R-:W-:Y:S07]  /*8990*/  MOV R3, UR6 ;  /* 0x0000000600037c02 */ /* 0x000fee0008000f00 */
.L_x_171:
[----:B-1----:R1:W2:Y:S02]  /*89a0*/  SYNCS.PHASECHK.TRANS64.TRYWAIT P0, [R3+URZ+0x58], R12 ;  /* 0x0000580c030075a7 */ /* 0x0022a400080011ff */
[----:B--2---:R-:W-:Y:S05]  /*89b0*/  @!P0 NANOSLEEP.SYNCS 0x989680 ;  /* 0x009896800000895d */ /* 0x004fea0003900000 */
[----:B------:R-:W2:Y:S02]  /*89c0*/  @!P0 SYNCS.PHASECHK.TRANS64 P0, [R3+URZ+0x58], R12 ;  /* 0x0000580c030085a7 */ /* 0x000ea400080010ff */
[----:B--2---:R-:W-:Y:S05]  /*89d0*/  @!P0 BRA `(.L_x_171) ;  /* 0xfffffffc00f08947 */ /* 0x004fea000383ffff */
[----:B------:R-:W-:Y:S05]  /*89e0*/  BRA `(.L_x_172) ;  /* 0xffffffcc004c7947 */ /* 0x000fea000383ffff */
.L_x_99:
[----:B------:R-:W-:-:S07]  /*89f0*/  MOV R0, UR4 ;  /* 0x0000000400007c02 */ /* 0x000fce0008000f00 */
.L_x_173:
[----:B-1----:R1:W4:Y:S02]  /*8a00*/  SYNCS.PHASECHK.TRANS64.TRYWAIT P0, [R0+URZ], R3 ;  /* 0x00000003000075a7 */ /* 0x00232400080011ff */
[----:B----4-:R-:W-:Y:S05]  /*8a10*/  @!P0 NANOSLEEP.SYNCS 0x989680 ;  /* 0x009896800000895d */ /* 0x010fea0003900000 */
[----:B------:R-:W4:Y:S02]  /*8a20*/  @!P0 SYNCS.PHASECHK.TRANS64 P0, [R0+URZ], R3 ;  /* 0x00000003000085a7 */ /* 0x000f2400080010ff */
[----:B----4-:R-:W-:Y:S05]  /*8a30*/  @!P0 BRA `(.L_x_173) ;  /* 0xfffffffc00f08947 */ /* 0x010fea000383ffff */
[----:B------:R-:W-:Y:S05]  /*8a40*/  BRA `(.L_x_174) ;  /* 0xffffffcc00f47947 */ /* 0x000fea000383ffff */
.L_x_100:
[----:B------:R-:W-:-:S07]  /*8a50*/  MOV R0, UR5 ;  /* 0x0000000500007c02 */ /* 0x000fce0008000f00 */
.L_x_175:
[----:B-1----:R1:W4:Y:S02]  /*8a60*/  SYNCS.PHASECHK.TRANS64.TRYWAIT P0, [R0+URZ], R3 ;  /* 0x00000003000075a7 */ /* 0x00232400080011ff */
[----:B----4-:R-:W-:Y:S05]  /*8a70*/  @!P0 NANOSLEEP.SYNCS 0x989680 ;  /* 0x009896800000895d */ /* 0x010fea0003900000 */
[----:B------:R-:W4:Y:S02]  /*8a80*/  @!P0 SYNCS.PHASECHK.TRANS64 P0, [R0+URZ], R3 ;  /* 0x00000003000085a7 */ /* 0x000f2400080010ff */
[----:B----4-:R-:W-:Y:S05]  /*8a90*/  @!P0 BRA `(.L_x_175) ;  /* 0xfffffffc00f08947 */ /* 0x010fea000383ffff */
[----:B------:R-:W-:Y:S05]  /*8aa0*/  BRA `(.L_x_176) ;  /* 0xffffffd000007947 */ /* 0x000fea000383ffff */
.L_x_102:
[----:B--2---:R2:W4:Y:S02]  /*8ab0*/  SYNCS.PHASECHK.TRANS64.TRYWAIT P0, [R0+URZ+0x80], R3 ;  /* 0x00008003000075a7 */ /* 0x00452400080011ff */
[----:B----4-:R-:W-:Y:S05]  /*8ac0*/  @!P0 NANOSLEEP.SYNCS 0x989680 ;  /* 0x009896800000895d */ /* 0x010fea0003900000 */
[----:B------:R-:W4:Y:S02]  /*8ad0*/  @!P0 SYNCS.PHASECHK.TRANS64 P0, [R0+URZ+0x80], R3 ;  /* 0x00008003000085a7 */ /* 0x000f2400080010ff */
[----:B----4-:R-:W-:Y:S05]  /*8ae0*/  @!P0 BRA `(.L_x_102) ;  /* 0xfffffffc00f08947 */ /* 0x010fea000383ffff */
[----:B------:R-:W-:Y:S05]  /*8af0*/  BRA `(.L_x_177) ;  /* 0xffffffd000e47947 */ /* 0x000fea000383ffff */
.L_x_112:
[----:B-1----:R1:W3:Y:S02]  /*8b00*/  SYNCS.PHASECHK.TRANS64.TRYWAIT P1, [R0+URZ+0x40], R5 ;  /* 0x00004005000075a7 */ /* 0x0022e400080211ff */
[----:B---3--:R-:W-:Y:S05]  /*8b10*/  @!P1 NANOSLEEP.SYNCS 0x989680 ;  /* 0x009896800000995d */ /* 0x008fea0003900000 */
[----:B------:R-:W3:Y:S02]  /*8b20*/  @!P1 SYNCS.PHASECHK.TRANS64 P1, [R0+URZ+0x40], R5 ;  /* 0x00004005000095a7 */ /* 0x000ee400080210ff */
[----:B---3--:R-:W-:Y:S05]  /*8b30*/  @!P1 BRA `(.L_x_112) ;  /* 0xfffffffc00f09947 */ /* 0x008fea000383ffff */
[----:B------:R-:W-:Y:S05]  /*8b40*/  BRA `(.L_x_111) ;  /* 0xffffffdc00fc7947 */ /* 0x000fea000383ffff */
.L_x_114:
[----:B-1----:R1:W4:Y:S02]  /*8b50*/  SYNCS.PHASECHK.TRANS64.TRYWAIT P0, [R76+URZ+0xa0], R3 ;  /* 0x0000a0034c0075a7 */ /* 0x00232400080011ff */
[----:B----4-:R-:W-:Y:S05]  /*8b60*/  @!P0 NANOSLEEP.SYNCS 0x989680 ;  /* 0x009896800000895d */ /* 0x010fea0003900000 */
[----:B------:R-:W4:Y:S02]  /*8b70*/  @!P0 SYNCS.PHASECHK.TRANS64 P0, [R76+URZ+0xa0], R3 ;  /* 0x0000a0034c0085a7 */ /* 0x000f2400080010ff */
[----:B----4-:R-:W-:Y:S05]  /*8b80*/  @!P0 BRA `(.L_x_114) ;  /* 0xfffffffc00f08947 */ /* 0x010fea000383ffff */
[----:B------:R-:W-:Y:S05]  /*8b90*/  BRA `(.L_x_113) ;  /* 0xffffffe0002c7947 */ /* 0x000fea000383ffff */
.L_x_125:
[----:B--2---:R2:W3:Y:S02]  /*8ba0*/  SYNCS.PHASECHK.TRANS64.TRYWAIT P0, [R2+URZ+0x40], R83 ;  /* 0x00004053020075a7 */ /* 0x0044e400080011ff */
[----:B---3--:R-:W-:Y:S05]  /*8bb0*/  @!P0 NANOSLEEP.SYNCS 0x989680 ;  /* 0x009896800000895d */ /* 0x008fea0003900000 */
[----:B------:R-:W3:Y:S02]  /*8bc0*/  @!P0 SYNCS.PHASECHK.TRANS64 P0, [R2+URZ+0x40], R83 ;  /* 0x00004053020085a7 */ /* 0x000ee400080010ff */
[----:B---3--:R-:W-:Y:S05]  /*8bd0*/  @!P0 BRA `(.L_x_125) ;  /* 0xfffffffc00f08947 */ /* 0x008fea000383ffff */
[----:B------:R-:W-:Y:S05]  /*8be0*/  BRA `(.L_x_124) ;  /* 0xffffffe800507947 */ /* 0x000fea000383ffff */
        .weak           $__internal_0_$__cuda_sm10x_tcgen05_guardrail_trap_col_being_dealloced_not_returned_by_alloc
        .type           $__internal_0_$__cuda_sm10x_tcgen05_guardrail_trap_col_being_dealloced_not_returned_by_alloc,@function
        .size           $__internal_0_$__cuda_sm10x_tcgen05_guardrail_trap_col_being_dealloced_not_returned_by_alloc,($__internal_1_$__cuda_sm10x_tcgen05_guardrail_trap_phase_invalid_during_alloc - $__internal_0_$__cuda_sm10x_tcgen05_guardrail_trap_col_being_dealloced_not_returned_by_alloc)
$__internal_0_$__cuda_sm10x_tcgen05_guardrail_trap_col_being_dealloced_not_returned_by_alloc:
[----:B------:R-:W-:Y:S05]  /*8bf0*/  BPT.TRAP 0x1 ;  /* 0x000000040000795c */ /* 0x000fea0000300000 */
[----:B------:R-:W-:-:S04]  /*8c00*/  HFMA2 R3, -RZ, RZ, 0, 0 ;  /* 0x00000000ff037431 */ /* 0x000fc800000001ff */
[----:B------:R-:W-:Y:S05]  /*8c10*/  RET.REL.NODEC R2 `(_ZN7cutlass13device_kernelINS_4gemm6kernel13GemmUniversalIN4cute5tupleIJiiiiEEENS1_10collective13CollectiveMmaINS1_35MainloopSm100TmaUmmaWarpSpecializedILi4ELi2ELi4ENS5_IJNS4_1CILi2EEENSA_ILi1EEESC_EEEEENS5_IJNSA_ILi128EEENSA_ILi64EEENSA_ILi256EEEEEENS_10bfloat16_tENS5_IJlSC_lEEESJ_SK_NS4_8TiledMMAINS4_8MMA_AtomIJNS4_26SM100_MMA_F16BF16_2x1SM_SSISJ_SJ_fLi128ELi64ELNS4_4UMMA5MajorE0ELSP_0ELNSO_7ScaleInE0ELSQ_0EEEEEENS4_6LayoutINS5_IJSC_SC_SC_EEENS5_IJNSA_ILi0EEESV_SV_EEEEENS5_IJNS4_10UnderscoreESY_SY_EEEEENS4_18SM100_TMA_2SM_LOADENS4_14ComposedLayoutINS4_7SwizzleILi3ELi4ELi3EEENS4_18smem_ptr_flag_bitsILi16EEENST_INS5_IJNSA_ILi8EEESG_EEENS5_IJSG_SC_EEEEEEEvNS4_8identityES11_S1B_vS1C_EENS_8epilogue10collective18CollectiveEpilogueINS1E_23Sm100TmaWarpSpecializedILi3ELi2ELi16ELb1ELb0EEEJNS5_IJSG_SG_SH_EEENS5_IJNST_ISG_SC_EENST_INS5_IJNSA_ILi16EEESB_EEENS5_IJSC_NSA_ILi32EEEEEEEEEEESJ_SK_SJ_SK_NS1E_6fusion15FusionCallbacksIS1I_NS1R_17LinearCombinationISJ_fSJ_fLNS_15FloatRoundStyleE2EEES1J_S1Q_JEEENS4_5SM1004TMEM4LOAD26SM100_TMEM_LOAD_32dp32b16xENS4_13SM90_TMA_LOADENS12_INS13_ILi1ELi4ELi3EEES16_NST_INS5_IJS17_S1L_EEENS5_IJS1L_SC_EEEEEEENS4_39AutoVectorizingCopyWithAssumedAlignmentILi128EEENS4_14SM90_TMA_STOREES26_S28_S28_EEEvvEEEEvNT_6ParamsE) ;  /* 0xffffff7002f87950 */ /* 0x000fea0003c3ffff */
        .weak           $__internal_1_$__cuda_sm10x_tcgen05_guardrail_trap_phase_invalid_during_alloc
        .type           $__internal_1_$__cuda_sm10x_tcgen05_guardrail_trap_phase_invalid_during_alloc,@function
        .size           $__internal_1_$__cuda_sm10x_tcgen05_guardrail_trap_phase_invalid_during_alloc,($__internal_2_$__cuda_sm10x_tcgen05_guardrail_trap_unallocated_columns_being_dealloced - $__internal_1_$__cuda_sm10x_tcgen05_guardrail_trap_phase_invalid_during_alloc)
$__internal_1_$__cuda_sm10x_tcgen05_guardrail_trap_phase_invalid_during_alloc:
[----:B------:R-:W-:Y:S05]  /*8c20*/  BPT.TRAP 0x1 ;  /* 0x000000040000795c */ /* 0x000fea0000300000 */
[----:B------:R-:W-:-:S04]  /*8c30*/  MOV R3, 0x0 ;  /* 0x0000000000037802 */ /* 0x000fc80000000f00 */
[----:B------:R-:W-:Y:S05]  /*8c40*/  RET.REL.NODEC R2 `(_ZN7cutlass13device_kernelINS_4gemm6kernel13GemmUniversalIN4cute5tupleIJiiiiEEENS1_10collective13CollectiveMmaINS1_35MainloopSm100TmaUmmaWarpSpecializedILi4ELi2ELi4ENS5_IJNS4_1CILi2EEENSA_ILi1EEESC_EEEEENS5_IJNSA_ILi128EEENSA_ILi64EEENSA_ILi256EEEEEENS_10bfloat16_tENS5_IJlSC_lEEESJ_SK_NS4_8TiledMMAINS4_8MMA_AtomIJNS4_26SM100_MMA_F16BF16_2x1SM_SSISJ_SJ_fLi128ELi64ELNS4_4UMMA5MajorE0ELSP_0ELNSO_7ScaleInE0ELSQ_0EEEEEENS4_6LayoutINS5_IJSC_SC_SC_EEENS5_IJNSA_ILi0EEESV_SV_EEEEENS5_IJNS4_10UnderscoreESY_SY_EEEEENS4_18SM100_TMA_2SM_LOADENS4_14ComposedLayoutINS4_7SwizzleILi3ELi4ELi3EEENS4_18smem_ptr_flag_bitsILi16EEENST_INS5_IJNSA_ILi8EEESG_EEENS5_IJSG_SC_EEEEEEEvNS4_8identityES11_S1B_vS1C_EENS_8epilogue10collective18CollectiveEpilogueINS1E_23Sm100TmaWarpSpecializedILi3ELi2ELi16ELb1ELb0EEEJNS5_IJSG_SG_SH_EEENS5_IJNST_ISG_SC_EENST_INS5_IJNSA_ILi16EEESB_EEENS5_IJSC_NSA_ILi32EEEEEEEEEEESJ_SK_SJ_SK_NS1E_6fusion15FusionCallbacksIS1I_NS1R_17LinearCombinationISJ_fSJ_fLNS_15FloatRoundStyleE2EEES1J_S1Q_JEEENS4_5SM1004TMEM4LOAD26SM100_TMEM_LOAD_32dp32b16xENS4_13SM90_TMA_LOADENS12_INS13_ILi1ELi4ELi3EEES16_NST_INS5_IJS17_S1L_EEENS5_IJS1L_SC_EEEEEEENS4_39AutoVectorizingCopyWithAssumedAlignmentILi128EEENS4_14SM90_TMA_STOREES26_S28_S28_EEEvvEEEEvNT_6ParamsE) ;  /* 0xffffff7002ec7950 */ /* 0x000fea0003c3ffff */
        .weak           $__internal_2_$__cuda_sm10x_tcgen05_guardrail_trap_unallocated_columns_being_dealloced
        .type           $__internal_2_$__cuda_sm10x_tcgen05_guardrail_trap_unallocated_columns_being_dealloced,@function
        .size           $__internal_2_$__cuda_sm10x_tcgen05_guardrail_trap_unallocated_columns_being_dealloced,(.L_x_179 - $__internal_2_$__cuda_sm10x_tcgen05_guardrail_trap_unallocated_columns_being_dealloced)
$__internal_2_$__cuda_sm10x_tcgen05_guardrail_trap_unallocated_columns_being_dealloced:
[----:B------:R-:W-:Y:S05]  /*8c50*/  BPT.TRAP 0x1 ;  /* 0x000000040000795c */ /* 0x000fea0000300000 */
[----:B------:R-:W-:-:S04]  /*8c60*/  HFMA2 R3, -RZ, RZ, 0, 0 ;  /* 0x00000000ff037431 */ /* 0x000fc800000001ff */
[----:B------:R-:W-:Y:S05]  /*8c70*/  RET.REL.NODEC R2 `(_ZN7cutlass13device_kernelINS_4gemm6kernel13GemmUniversalIN4cute5tupleIJiiiiEEENS1_10collective13CollectiveMmaINS1_35MainloopSm100TmaUmmaWarpSpecializedILi4ELi2ELi4ENS5_IJNS4_1CILi2EEENSA_ILi1EEESC_EEEEENS5_IJNSA_ILi128EEENSA_ILi64EEENSA_ILi256EEEEEENS_10bfloat16_tENS5_IJlSC_lEEESJ_SK_NS4_8TiledMMAINS4_8MMA_AtomIJNS4_26SM100_MMA_F16BF16_2x1SM_SSISJ_SJ_fLi128ELi64ELNS4_4UMMA5MajorE0ELSP_0ELNSO_7ScaleInE0ELSQ_0EEEEEENS4_6LayoutINS5_IJSC_SC_SC_EEENS5_IJNSA_ILi0EEESV_SV_EEEEENS5_IJNS4_10UnderscoreESY_SY_EEEEENS4_18SM100_TMA_2SM_LOADENS4_14ComposedLayoutINS4_7SwizzleILi3ELi4ELi3EEENS4_18smem_ptr_flag_bitsILi16EEENST_INS5_IJNSA_ILi8EEESG_EEENS5_IJSG_SC_EEEEEEEvNS4_8identityES11_S1B_vS1C_EENS_8epilogue10collective18CollectiveEpilogueINS1E_23Sm100TmaWarpSpecializedILi3ELi2ELi16ELb1ELb0EEEJNS5_IJSG_SG_SH_EEENS5_IJNST_ISG_SC_EENST_INS5_IJNSA_ILi16EEESB_EEENS5_IJSC_NSA_ILi32EEEEEEEEEEESJ_SK_SJ_SK_NS1E_6fusion15FusionCallbacksIS1I_NS1R_17LinearCombinationISJ_fSJ_fLNS_15FloatRoundStyleE2EEES1J_S1Q_JEEENS4_5SM1004TMEM4LOAD26SM100_TMEM_LOAD_32dp32b16xENS4_13SM90_TMA_LOADENS12_INS13_ILi1ELi4ELi3EEES16_NST_INS5_IJS17_S1L_EEENS5_IJS1L_SC_EEEEEEENS4_39AutoVectorizingCopyWithAssumedAlignmentILi128EEENS4_14SM90_TMA_STOREES26_S28_S28_EEEvvEEEEvNT_6ParamsE) ;  /* 0xffffff7002e07950 */ /* 0x000fea0003c3ffff */
.L_x_178:
[----:B------:R-:W-:-:S00]  /*8c80*/  BRA `(.L_x_178) ;  /* 0xfffffffc00fc7947 */ /* 0x000fc0000383ffff */
[----:B------:R-:W-:-:S00]  /*8c90*/  NOP ;  /* 0x0000000000007918 */ /* 0x000fc00000000000 */
        /* <DEDUP_REMOVED lines=14> */
.L_x_179:


//--------------------- .nv.global.init           --------------------------
	.section	.nv.global.init,"aw",@progbits
.nv.global.init:
	.type		$str$27,@object
	.size		$str$27,($str$28 - $str$27)
$str$27:
        /*0000*/ 	.byte	0x28, 0x61, 0x64, 0x64, 0x72, 0x65, 0x73, 0x73, 0x20, 0x26, 0x20, 0x6d, 0x61, 0x73, 0x6b, 0x29
        /*0010*/ 	.byte	0x20, 0x3d, 0x3d, 0x20, 0x30, 0x00
	.type		$str$28,@object
	.size		$str$28,($str$26 - $str$28)
$str$28:
        /*0016*/ 	.byte	0x2f, 0x74, 0x6d, 0x70, 0x2f, 0x63, 0x75, 0x74, 0x6c, 0x61, 0x73, 0x73, 0x5f, 0x73, 0x77, 0x65
        /*0026*/ 	.byte	0x65, 0x70, 0x5f, 0x73, 0x72, 0x63, 0x2f, 0x69, 0x6e, 0x63, 0x6c, 0x75, 0x64, 0x65, 0x2f, 0x63
        /*0036*/ 	.byte	0x75, 0x74, 0x65, 0x2f, 0x70, 0x6f, 0x69, 0x6e, 0x74, 0x65, 0x72, 0x5f, 0x66, 0x6c, 0x61, 0x67
        /*0046*/ 	.byte	0x67, 0x65, 0x64, 0x2e, 0x68, 0x70, 0x70, 0x00
	.type		$str$26,@object
	.size		$str$26,($str$25 - $str$26)
$str$26:
        /*004e*/ 	.byte	0x2f, 0x74, 0x6d, 0x70, 0x2f, 0x63, 0x75, 0x74, 0x6c, 0x61, 0x73, 0x73, 0x5f, 0x73, 0x77, 0x65
        /*005e*/ 	.byte	0x65, 0x70, 0x5f, 0x73, 0x72, 0x63, 0x2f, 0x69, 0x6e, 0x63, 0x6c, 0x75, 0x64, 0x65, 0x2f, 0x63
        /*006e*/ 	.byte	0x75, 0x74, 0x65, 0x2f, 0x61, 0x74, 0x6f, 0x6d, 0x2f, 0x63, 0x6f, 0x70, 0x79, 0x5f, 0x74, 0x72
        /*007e*/ 	.byte	0x61, 0x69, 0x74, 0x73, 0x5f, 0x73, 0x6d, 0x31, 0x30, 0x30, 0x2e, 0x68, 0x70, 0x70, 0x00
	.type		$str$25,@object
	.size		$str$25,(__unnamed_1 - $str$25)
$str$25:
        /*008d*/ 	.byte	0x28, 0x28, 0x75, 0x69, 0x6e, 0x74, 0x33, 0x32, 0x5f, 0x74, 0x28, 0x74, 0x68, 0x72, 0x65, 0x61
        /*009d*/ 	.byte	0x64, 0x49, 0x64, 0x78, 0x2e, 0x78, 0x29, 0x20, 0x2f, 0x20, 0x33, 0x32, 0x29, 0x20, 0x25, 0x20
        /*00ad*/ 	.byte	0x34, 0x29, 0x20, 0x3d, 0x3d, 0x20, 0x28, 0x28, 0x28, 0x74, 0x6d, 0x65, 0x6d, 0x5f, 0x61, 0x64
        /*00bd*/ 	.byte	0x64, 0x72, 0x20, 0x3e, 0x3e, 0x20, 0x31, 0x36, 0x29, 0x20, 0x2f, 0x20, 0x33, 0x32, 0x29, 0x20
        /*00cd*/ 	.byte	0x25, 0x20, 0x34, 0x29, 0x00
	.type		__unnamed_1,@object
	.size		__unnamed_1,(__unnamed_2 - __unnamed_1)
__unnamed_1:
        /*00d2*/ 	.byte	0x61, 0x75, 0x74, 0x6f, 0x20, 0x63, 0x75, 0x74, 0x65, 0x3a, 0x3a, 0x61, 0x73, 0x5f, 0x70, 0x6f
        /* <DEDUP_REMOVED lines=24> */
        /*0262*/ 	.byte	0x43, 0x3c, 0x32, 0x30, 0x34, 0x38, 0x3e, 0x3e, 0x3e, 0x3e, 0x5d, 0x00
	.type		__unnamed_2,@object
	.size		__unnamed_2,(.L_2 - __unnamed_2)
__unnamed_2:
        /* <DEDUP_REMOVED lines=40> */
        /*04ee*/ 	.byte	0x3a, 0x3a, 0x43, 0x3c, 0x30, 0x3e, 0x3e, 0x3e, 0x3e, 0x5d, 0x00
.L_2:


//--------------------- .nv.shared._ZN7cutlass13device_kernelINS_4gemm6kernel13GemmUniversalIN4cute5tupleIJiiiiEEENS1_10collective13CollectiveMmaINS1_35MainloopSm100TmaUmmaWarpSpecializedILi4ELi2ELi4ENS5_IJNS4_1CILi2EEENSA_ILi1EEESC_EEEEENS5_IJNSA_ILi128EEENSA_ILi64EEENSA_ILi256EEEEEENS_10bfloat16_tENS5_IJlSC_lEEESJ_SK_NS4_8TiledMMAINS4_8MMA_AtomIJNS4_26SM100_MMA_F16BF16_2x1SM_SSISJ_SJ_fLi128ELi64ELNS4_4UMMA5MajorE0ELSP_0ELNSO_7ScaleInE0ELSQ_0EEEEEENS4_6LayoutINS5_IJSC_SC_SC_EEENS5_IJNSA_ILi0EEESV_SV_EEEEENS5_IJNS4_10UnderscoreESY_SY_EEEEENS4_18SM100_TMA_2SM_LOADENS4_14ComposedLayoutINS4_7SwizzleILi3ELi4ELi3EEENS4_18smem_ptr_flag_bitsILi16EEENST_INS5_IJNSA_ILi8EEESG_EEENS5_IJSG_SC_EEEEEEEvNS4_8identityES11_S1B_vS1C_EENS_8epilogue10collective18CollectiveEpilogueINS1E_23Sm100TmaWarpSpecializedILi3ELi2ELi16ELb1ELb0EEEJNS5_IJSG_SG_SH_EEENS5_IJNST_ISG_SC_EENST_INS5_IJNSA_ILi16EEESB_EEENS5_IJSC_NSA_ILi32EEEEEEEEEEESJ_SK_SJ_SK_NS1E_6fusion15FusionCallbacksIS1I_NS1R_17LinearCombinationISJ_fSJ_fLNS_15FloatRoundStyleE2EEES1J_S1Q_JEEENS4_5SM1004TMEM4LOAD26SM100_TMEM_LOAD_32dp32b16xENS4_13SM90_TMA_LOADENS12_INS13_ILi1ELi4ELi3EEES16_NST_INS5_IJS17_S1L_EEENS5_IJS1L_SC_EEEEEEENS4_39AutoVectorizingCopyWithAssumedAlignmentILi128EEENS4_14SM90_TMA_STOREES26_S28_S28_EEEvvEEEEvNT_6ParamsE --------------------------
	.section	.nv.shared._ZN7cutlass13device_kernelINS_4gemm6kernel13GemmUniversalIN4cute5tupleIJiiiiEEENS1_10collective13CollectiveMmaINS1_35MainloopSm100TmaUmmaWarpSpecializedILi4ELi2ELi4ENS5_IJNS4_1CILi2EEENSA_ILi1EEESC_EEEEENS5_IJNSA_ILi128EEENSA_ILi64EEENSA_ILi256EEEEEENS_10bfloat16_tENS5_IJlSC_lEEESJ_SK_NS4_8TiledMMAINS4_8MMA_AtomIJNS4_26SM100_MMA_F16BF16_2x1SM_SSISJ_SJ_fLi128ELi64ELNS4_4UMMA5MajorE0ELSP_0ELNSO_7ScaleInE0ELSQ_0EEEEEENS4_6LayoutINS5_IJSC_SC_SC_EEENS5_IJNSA_ILi0EEESV_SV_EEEEENS5_IJNS4_10UnderscoreESY_SY_EEEEENS4_18SM100_TMA_2SM_LOADENS4_14ComposedLayoutINS4_7SwizzleILi3ELi4ELi3EEENS4_18smem_ptr_flag_bitsILi16EEENST_INS5_IJNSA_ILi8EEESG_EEENS5_IJSG_SC_EEEEEEEvNS4_8identityES11_S1B_vS1C_EENS_8epilogue10collective18CollectiveEpilogueINS1E_23Sm100TmaWarpSpecializedILi3ELi2ELi16ELb1ELb0EEEJNS5_IJSG_SG_SH_EEENS5_IJNST_ISG_SC_EENST_INS5_IJNSA_ILi16EEESB_EEENS5_IJSC_NSA_ILi32EEEEEEEEEEESJ_SK_SJ_SK_NS1E_6fusion15FusionCallbacksIS1I_NS1R_17LinearCombinationISJ_fSJ_fLNS_15FloatRoundStyleE2EEES1J_S1Q_JEEENS4_5SM1004TMEM4LOAD26SM100_TMEM_LOAD_32dp32b16xENS4_13SM90_TMA_LOADENS12_INS13_ILi1ELi4ELi3EEES16_NST_INS5_IJS17_S1L_EEENS5_IJS1L_SC_EEEEEEENS4_39AutoVectorizingCopyWithAssumedAlignmentILi128EEENS4_14SM90_TMA_STOREES26_S28_S28_EEEvvEEEEvNT_6ParamsE,"aw",@nobits
	.sectionflags	@""
	.align	16
	.zero		1024


//--------------------- .nv.shared.reserved.0     --------------------------
	.section	.nv.shared.reserved.0,"aw",@nobits
	.weak		__nv_reservedSMEM_offset_0_alias
	.size		__nv_reservedSMEM_offset_0_alias, 0, 64
	.other		__nv_reservedSMEM_offset_0_alias,@"STO_CUDA_RESERVED_SHARED STV_DEFAULT"
__nv_reservedSMEM_offset_0_alias:
	.zero		0
.nv.shared.reserved.0:
	.zero		64
	.weak		__nv_reservedSMEM_tcgen05_partition
	.type		__nv_reservedSMEM_tcgen05_partition,@object
	.size		__nv_reservedSMEM_tcgen05_partition,(.L_0 - __nv_reservedSMEM_tcgen05_partition)
__nv_reservedSMEM_tcgen05_partition:
	.zero		32
.L_0:


//--------------------- .nv.global                --------------------------
	.section	.nv.global,"aw",@nobits
.nv.global:
	.type		_ZN39_INTERNAL_5b2b4a70_4_k_cu_2c1ca46c_77834cute1_E,@object
	.size		_ZN39_INTERNAL_5b2b4a70_4_k_cu_2c1ca46c_77834cute1_E,(_ZN39_INTERNAL_5b2b4a70_4_k_cu_2c1ca46c_77834cuda3std3__45__cpo6cbeginE - _ZN39_INTERNAL_5b2b4a70_4_k_cu_2c1ca46c_77834cute1_E)
_ZN39_INTERNAL_5b2b4a70_4_k_cu_2c1ca46c_77834cute1_E:
	.zero		1
	.type		_ZN39_INTERNAL_5b2b4a70_4_k_cu_2c1ca46c_77834cuda3std3__45__cpo6cbeginE,@object
	.size		_ZN39_INTERNAL_5b2b4a70_4_k_cu_2c1ca46c_77834cuda3std3__45__cpo6cbeginE,(_ZN39_INTERNAL_5b2b4a70_4_k_cu_2c1ca46c_77834cuda3std3__48in_placeE - _ZN39_INTERNAL_5b2b4a70_4_k_cu_2c1ca46c_77834cuda3std3__45__cpo6cbeginE)
_ZN39_INTERNAL_5b2b4a70_4_k_cu_2c1ca46c_77834cuda3std3__45__cpo6cbeginE:
	.zero		1
	.type		_ZN39_INTERNAL_5b2b4a70_4_k_cu_2c1ca46c_77834cuda3std3__48in_placeE,@object
	.size		_ZN39_INTERNAL_5b2b4a70_4_k_cu_2c1ca46c_77834cuda3std3__48in_placeE,(_ZN39_INTERNAL_5b2b4a70_4_k_cu_2c1ca46c_77834cuda3std6ranges3__45__cpo9iter_moveE - _ZN39_INTERNAL_5b2b4a70_4_k_cu_2c1ca46c_77834cuda3std3__48in_placeE)
_ZN39_INTERNAL_5b2b4a70_4_k_cu_2c1ca46c_77834cuda3std3__48in_placeE:
	.zero		1
	.type		_ZN39_INTERNAL_5b2b4a70_4_k_cu_2c1ca46c_77834cuda3std6ranges3__45__cpo9iter_moveE,@object
	.size		_ZN39_INTERNAL_5b2b4a70_4_k_cu_2c1ca46c_77834cuda3std6ranges3__45__cpo9iter_moveE,(_ZN39_INTERNAL_5b2b4a70_4_k_cu_2c1ca46c_77834cuda3std3__45__cpo5beginE - _ZN39_INTERNAL_5b2b4a70_4_k_cu_2c1ca46c_77834cuda3std6ranges3__45__cpo9iter_moveE)
_ZN39_INTERNAL_5b2b4a70_4_k_cu_2c1ca46c_77834cuda3std6ranges3__45__cpo9iter_moveE:
	.zero		1
	.type		_ZN39_INTERNAL_5b2b4a70_4_k_cu_2c1ca46c_77834cuda3std3__45__cpo5beginE,@object
	.size		_ZN39_INTERNAL_5b2b4a70_4_k_cu_2c1ca46c_77834cuda3std3__45__cpo5beginE,(_ZN39_INTERNAL_5b2b4a70_4_k_cu_2c1ca46c_77834cuda3std3__441_GLOBAL__N__5b2b4a70_4_k_cu_2c1ca46c_77836ignoreE - _ZN39_INTERNAL_5b2b4a70_4_k_cu_2c1ca46c_77834cuda3std3__45__cpo5beginE)
_ZN39_INTERNAL_5b2b4a70_4_k_cu_2c1ca46c_77834cuda3std3__45__cpo5beginE:
	.zero		1
	.type		_ZN39_INTERNAL_5b2b4a70_4_k_cu_2c1ca46c_77834cuda3std3__441_GLOBAL__N__5b2b4a70_4_k_cu_2c1ca46c_77836ignoreE,@object
	.size		_ZN39_INTERNAL_5b2b4a70_4_k_cu_2c1ca46c_77834cuda3std3__441_GLOBAL__N__5b2b4a70_4_k_cu_2c1ca46c_77836ignoreE,(_ZN39_INTERNAL_5b2b4a70_4_k_cu_2c1ca46c_77834cute7productE - _ZN39_INTERNAL_5b2b4a70_4_k_cu_2c1ca46c_77834cuda3std3__441_GLOBAL__N__5b2b4a70_4_k_cu_2c1ca46c_77836ignoreE)
_ZN39_INTERNAL_5b2b4a70_4_k_cu_2c1ca46c_77834cuda3std3__441_GLOBAL__N__5b2b4a70_4_k_cu_2c1ca46c_77836ignoreE:
	.zero		1
	.type		_ZN39_INTERNAL_5b2b4a70_4_k_cu_2c1ca46c_77834cute7productE,@object
	.size		_ZN39_INTERNAL_5b2b4a70_4_k_cu_2c1ca46c_77834cute7productE,(_ZN39_INTERNAL_5b2b4a70_4_k_cu_2c1ca46c_77834cuda3std3__45__cpo3endE - _ZN39_INTERNAL_5b2b4a70_4_k_cu_2c1ca46c_77834cute7productE)
_ZN39_INTERNAL_5b2b4a70_4_k_cu_2c1ca46c_77834cute7productE:
	.zero		1
	.type		_ZN39_INTERNAL_5b2b4a70_4_k_cu_2c1ca46c_77834cuda3std3__45__cpo3endE,@object
	.size		_ZN39_INTERNAL_5b2b4a70_4_k_cu_2c1ca46c_77834cuda3std3__45__cpo3endE,(_ZN39_INTERNAL_5b2b4a70_4_k_cu_2c1ca46c_77834cuda3std3__419piecewise_constructE - _ZN39_INTERNAL_5b2b4a70_4_k_cu_2c1ca46c_77834cuda3std3__45__cpo3endE)
_ZN39_INTERNAL_5b2b4a70_4_k_cu_2c1ca46c_77834cuda3std3__45__cpo3endE:
	.zero		1
	.type		_ZN39_INTERNAL_5b2b4a70_4_k_cu_2c1ca46c_77834cuda3std3__419piecewise_constructE,@object
	.size		_ZN39_INTERNAL_5b2b4a70_4_k_cu_2c1ca46c_77834cuda3std3__419piecewise_constructE,(_ZN39_INTERNAL_5b2b4a70_4_k_cu_2c1ca46c_77834cuda3std3__45__cpo4cendE - _ZN39_INTERNAL_5b2b4a70_4_k_cu_2c1ca46c_77834cuda3std3__419piecewise_constructE)
_ZN39_INTERNAL_5b2b4a70_4_k_cu_2c1ca46c_77834cuda3std3__419piecewise_constructE:
	.zero		1
	.type		_ZN39_INTERNAL_5b2b4a70_4_k_cu_2c1ca46c_77834cuda3std3__45__cpo4cendE,@object
	.size		_ZN39_INTERNAL_5b2b4a70_4_k_cu_2c1ca46c_77834cuda3std3__45__cpo4cendE,(_ZN39_INTERNAL_5b2b4a70_4_k_cu_2c1ca46c_77834cuda3std6ranges3__45__cpo4swapE - _ZN39_INTERNAL_5b2b4a70_4_k_cu_2c1ca46c_77834cuda3std3__45__cpo4cendE)
_ZN39_INTERNAL_5b2b4a70_4_k_cu_2c1ca46c_77834cuda3std3__45__cpo4cendE:
	.zero		1
	.type		_ZN39_INTERNAL_5b2b4a70_4_k_cu_2c1ca46c_77834cuda3std6ranges3__45__cpo4swapE,@object
	.size		_ZN39_INTERNAL_5b2b4a70_4_k_cu_2c1ca46c_77834cuda3std6ranges3__45__cpo4swapE,(.L_10 - _ZN39_INTERNAL_5b2b4a70_4_k_cu_2c1ca46c_77834cuda3std6ranges3__45__cpo4swapE)
_ZN39_INTERNAL_5b2b4a70_4_k_cu_2c1ca46c_77834cuda3std6ranges3__45__cpo4swapE:
	.zero		1
.L_10:


//--------------------- .nv.constant0._ZN7cutlass13device_kernelINS_4gemm6kernel13GemmUniversalIN4cute5tupleIJiiiiEEENS1_10collective13CollectiveMmaINS1_35MainloopSm100TmaUmmaWarpSpecializedILi4ELi2ELi4ENS5_IJNS4_1CILi2EEENSA_ILi1EEESC_EEEEENS5_IJNSA_ILi128EEENSA_ILi64EEENSA_ILi256EEEEEENS_10bfloat16_tENS5_IJlSC_lEEESJ_SK_NS4_8TiledMMAINS4_8MMA_AtomIJNS4_26SM100_MMA_F16BF16_2x1SM_SSISJ_SJ_fLi128ELi64ELNS4_4UMMA5MajorE0ELSP_0ELNSO_7ScaleInE0ELSQ_0EEEEEENS4_6LayoutINS5_IJSC_SC_SC_EEENS5_IJNSA_ILi0EEESV_SV_EEEEENS5_IJNS4_10UnderscoreESY_SY_EEEEENS4_18SM100_TMA_2SM_LOADENS4_14ComposedLayoutINS4_7SwizzleILi3ELi4ELi3EEENS4_18smem_ptr_flag_bitsILi16EEENST_INS5_IJNSA_ILi8EEESG_EEENS5_IJSG_SC_EEEEEEEvNS4_8identityES11_S1B_vS1C_EENS_8epilogue10collective18CollectiveEpilogueINS1E_23Sm100TmaWarpSpecializedILi3ELi2ELi16ELb1ELb0EEEJNS5_IJSG_SG_SH_EEENS5_IJNST_ISG_SC_EENST_INS5_IJNSA_ILi16EEESB_EEENS5_IJSC_NSA_ILi32EEEEEEEEEEESJ_SK_SJ_SK_NS1E_6fusion15FusionCallbacksIS1I_NS1R_17LinearCombinationISJ_fSJ_fLNS_15FloatRoundStyleE2EEES1J_S1Q_JEEENS4_5SM1004TMEM4LOAD26SM100_TMEM_LOAD_32dp32b16xENS4_13SM90_TMA_LOADENS12_INS13_ILi1ELi4ELi3EEES16_NST_INS5_IJS17_S1L_EEENS5_IJS1L_SC_EEEEEEENS4_39AutoVectorizingCopyWithAssumedAlignmentILi128EEENS4_14SM90_TMA_STOREES26_S28_S28_EEEvvEEEEvNT_6ParamsE --------------------------
	.section	.nv.constant0._ZN7cutlass13device_kernelINS_4gemm6kernel13GemmUniversalIN4cute5tupleIJiiiiEEENS1_10collective13CollectiveMmaINS1_35MainloopSm100TmaUmmaWarpSpecializedILi4ELi2ELi4ENS5_IJNS4_1CILi2EEENSA_ILi1EEESC_EEEEENS5_IJNSA_ILi128EEENSA_ILi64EEENSA_ILi256EEEEEENS_10bfloat16_tENS5_IJlSC_lEEESJ_SK_NS4_8TiledMMAINS4_8MMA_AtomIJNS4_26SM100_MMA_F16BF16_2x1SM_SSISJ_SJ_fLi128ELi64ELNS4_4UMMA5MajorE0ELSP_0ELNSO_7ScaleInE0ELSQ_0EEEEEENS4_6LayoutINS5_IJSC_SC_SC_EEENS5_IJNSA_ILi0EEESV_SV_EEEEENS5_IJNS4_10UnderscoreESY_SY_EEEEENS4_18SM100_TMA_2SM_LOADENS4_14ComposedLayoutINS4_7SwizzleILi3ELi4ELi3EEENS4_18smem_ptr_flag_bitsILi16EEENST_INS5_IJNSA_ILi8EEESG_EEENS5_IJSG_SC_EEEEEEEvNS4_8identityES11_S1B_vS1C_EENS_8epilogue10collective18CollectiveEpilogueINS1E_23Sm100TmaWarpSpecializedILi3ELi2ELi16ELb1ELb0EEEJNS5_IJSG_SG_SH_EEENS5_IJNST_ISG_SC_EENST_INS5_IJNSA_ILi16EEESB_EEENS5_IJSC_NSA_ILi32EEEEEEEEEEESJ_SK_SJ_SK_NS1E_6fusion15FusionCallbacksIS1I_NS1R_17LinearCombinationISJ_fSJ_fLNS_15FloatRoundStyleE2EEES1J_S1Q_JEEENS4_5SM1004TMEM4LOAD26SM100_TMEM_LOAD_32dp32b16xENS4_13SM90_TMA_LOADENS12_INS13_ILi1ELi4ELi3EEES16_NST_INS5_IJS17_S1L_EEENS5_IJS1L_SC_EEEEEEENS4_39AutoVectorizingCopyWithAssumedAlignmentILi128EEENS4_14SM90_TMA_STOREES26_S28_S28_EEEvvEEEEvNT_6ParamsE,"a",@progbits
	.sectionflags	@""
	.align	4
.nv.constant0._ZN7cutlass13device_kernelINS_4gemm6kernel13GemmUniversalIN4cute5tupleIJiiiiEEENS1_10collective13CollectiveMmaINS1_35MainloopSm100TmaUmmaWarpSpecializedILi4ELi2ELi4ENS5_IJNS4_1CILi2EEENSA_ILi1EEESC_EEEEENS5_IJNSA_ILi128EEENSA_ILi64EEENSA_ILi256EEEEEENS_10bfloat16_tENS5_IJlSC_lEEESJ_SK_NS4_8TiledMMAINS4_8MMA_AtomIJNS4_26SM100_MMA_F16BF16_2x1SM_SSISJ_SJ_fLi128ELi64ELNS4_4UMMA5MajorE0ELSP_0ELNSO_7ScaleInE0ELSQ_0EEEEEENS4_6LayoutINS5_IJSC_SC_SC_EEENS5_IJNSA_ILi0EEESV_SV_EEEEENS5_IJNS4_10UnderscoreESY_SY_EEEEENS4_18SM100_TMA_2SM_LOADENS4_14ComposedLayoutINS4_7SwizzleILi3ELi4ELi3EEENS4_18smem_ptr_flag_bitsILi16EEENST_INS5_IJNSA_ILi8EEESG_EEENS5_IJSG_SC_EEEEEEEvNS4_8identityES11_S1B_vS1C_EENS_8epilogue10collective18CollectiveEpilogueINS1E_23Sm100TmaWarpSpecializedILi3ELi2ELi16ELb1ELb0EEEJNS5_IJSG_SG_SH_EEENS5_IJNST_ISG_SC_EENST_INS5_IJNSA_ILi16EEESB_EEENS5_IJSC_NSA_ILi32EEEEEEEEEEESJ_SK_SJ_SK_NS1E_6fusion15FusionCallbacksIS1I_NS1R_17LinearCombinationISJ_fSJ_fLNS_15FloatRoundStyleE2EEES1J_S1Q_JEEENS4_5SM1004TMEM4LOAD26SM100_TMEM_LOAD_32dp32b16xENS4_13SM90_TMA_LOADENS12_INS13_ILi1ELi4ELi3EEES16_NST_INS5_IJS17_S1L_EEENS5_IJS1L_SC_EEEEEEENS4_39AutoVectorizingCopyWithAssumedAlignmentILi128EEENS4_14SM90_TMA_STOREES26_S28_S28_EEEvvEEEEvNT_6ParamsE:
	.zero		2944


//--------------------- SYMBOLS --------------------------

	.type		.nv.reservedSmem.offset0,@object
	.size		.nv.reservedSmem.offset0,0x4
	.type		.nv.reservedSmem.cap,@object
	.size		.nv.reservedSmem.cap,0x4
	.type		__assertfail,@function
